	.target	sm_90a

	.elftype	@"ET_EXEC"


//--------------------- .note.nv.tkinfo           --------------------------
	.section	.note.nv.tkinfo,"",@"SHT_NOTE"
	.sectionflags	@"SHF_NOTE_NV_TKINFO"
	.tkinfo
        /*0018*/ 	.word	0x00000002
        /*0030*/ 	.string	""
        /*0030*/ 	.string	"ptxas"
        /*0030*/ 	.string	"Cuda compilation tools, release 13.0, V13.0.88"
        /*0030*/ 	.string	"Build cuda_13.0.r13.0/compiler.36424714_0"
        /*0030*/ 	.string	"-arch sm_90a -m 64 "



//--------------------- .note.nv.cuinfo           --------------------------
	.section	.note.nv.cuinfo,"",@"SHT_NOTE"
	.sectionflags	@"SHF_NOTE_NV_CUINFO"
        /*0018*/ 	.short	0x0002
        /*001a*/ 	.short	0x005a
        /*001c*/ 	.short	0x0082
	.zero		2


//--------------------- .nv.info                  --------------------------
	.section	.nv.info,"",@"SHT_CUDA_INFO"
	.align	4


	//----- nvinfo : EIATTR_REGCOUNT
	.align		4
        /*0000*/ 	.byte	0x04, 0x2f
        /*0002*/ 	.short	(.L_15 - .L_14)
	.align		4
.L_14:
        /*0004*/ 	.word	index@(_ZN7cutlass13device_kernelINS_4gemm6kernel13GemmUniversalIN4cute5tupleIJiiiiEEENS1_10collective13CollectiveMmaINS1_34MainloopSm90TmaGmmaWarpSpecializedILi5ENS5_IJNS4_1CILi1EEESB_SB_EEENS1_35KernelTmaWarpSpecializedCooperativeEEENS5_IJNSA_ILi256EEENSA_ILi64EEENSA_ILi32EEEEEENS_10bfloat16_tENS5_IJlSB_lEEESJ_SK_NS4_8TiledMMAINS4_8MMA_AtomIJNS4_4SM904GMMA27MMA_64x64x16_F32BF16BF16_SSILNSO_5MajorE0ELSQ_0ELNSO_7ScaleInE1ELSR_1EEEEEENS4_6LayoutINS5_IJNSA_ILi2EEESB_SB_EEENS5_IJSB_NSA_ILi0EEESX_EEEEENS5_IJNS4_10UnderscoreES10_S10_EEEEENS4_13SM90_TMA_LOADENS4_14ComposedLayoutINS4_7SwizzleILi2ELi4ELi3EEENS4_18smem_ptr_flag_bitsILi16EEENSU_INS5_IJNSA_ILi8EEESH_EEENS5_IJSH_SB_EEEEEEEvNS4_8identityES13_S1D_vS1E_EENS_8epilogue10collective6detail29Sm90TmaWarpSpecializedAdapterINS1H_15DefaultEpilogueISJ_SK_SK_NS1G_6thread17LinearCombinationISJ_Li1EffLNS1L_9ScaleType4KindE0ELNS_15FloatRoundStyleE2ESJ_EENS1_15EpilogueDefaultEEEEEvvEEEEvNT_6ParamsE)
        /*0008*/ 	.word	0x000000a8


	//----- nvinfo : EIATTR_FRAME_SIZE
	.align		4
.L_15:
        /*000c*/ 	.byte	0x04, 0x11
        /*000e*/ 	.short	(.L_17 - .L_16)
	.align		4
.L_16:
        /*0010*/ 	.word	index@(_ZN7cutlass13device_kernelINS_4gemm6kernel13GemmUniversalIN4cute5tupleIJiiiiEEENS1_10collective13CollectiveMmaINS1_34MainloopSm90TmaGmmaWarpSpecializedILi5ENS5_IJNS4_1CILi1EEESB_SB_EEENS1_35KernelTmaWarpSpecializedCooperativeEEENS5_IJNSA_ILi256EEENSA_ILi64EEENSA_ILi32EEEEEENS_10bfloat16_tENS5_IJlSB_lEEESJ_SK_NS4_8TiledMMAINS4_8MMA_AtomIJNS4_4SM904GMMA27MMA_64x64x16_F32BF16BF16_SSILNSO_5MajorE0ELSQ_0ELNSO_7ScaleInE1ELSR_1EEEEEENS4_6LayoutINS5_IJNSA_ILi2EEESB_SB_EEENS5_IJSB_NSA_ILi0EEESX_EEEEENS5_IJNS4_10UnderscoreES10_S10_EEEEENS4_13SM90_TMA_LOADENS4_14ComposedLayoutINS4_7SwizzleILi2ELi4ELi3EEENS4_18smem_ptr_flag_bitsILi16EEENSU_INS5_IJNSA_ILi8EEESH_EEENS5_IJSH_SB_EEEEEEEvNS4_8identityES13_S1D_vS1E_EENS_8epilogue10collective6detail29Sm90TmaWarpSpecializedAdapterINS1H_15DefaultEpilogueISJ_SK_SK_NS1G_6thread17LinearCombinationISJ_Li1EffLNS1L_9ScaleType4KindE0ELNS_15FloatRoundStyleE2ESJ_EENS1_15EpilogueDefaultEEEEEvvEEEEvNT_6ParamsE)
        /*0014*/ 	.word	0x00000000


	//----- nvinfo : EIATTR_MIN_STACK_SIZE
	.align		4
.L_17:
        /*0018*/ 	.byte	0x04, 0x12
        /*001a*/ 	.short	(.L_19 - .L_18)
	.align		4
.L_18:
        /*001c*/ 	.word	index@(_ZN7cutlass13device_kernelINS_4gemm6kernel13GemmUniversalIN4cute5tupleIJiiiiEEENS1_10collective13CollectiveMmaINS1_34MainloopSm90TmaGmmaWarpSpecializedILi5ENS5_IJNS4_1CILi1EEESB_SB_EEENS1_35KernelTmaWarpSpecializedCooperativeEEENS5_IJNSA_ILi256EEENSA_ILi64EEENSA_ILi32EEEEEENS_10bfloat16_tENS5_IJlSB_lEEESJ_SK_NS4_8TiledMMAINS4_8MMA_AtomIJNS4_4SM904GMMA27MMA_64x64x16_F32BF16BF16_SSILNSO_5MajorE0ELSQ_0ELNSO_7ScaleInE1ELSR_1EEEEEENS4_6LayoutINS5_IJNSA_ILi2EEESB_SB_EEENS5_IJSB_NSA_ILi0EEESX_EEEEENS5_IJNS4_10UnderscoreES10_S10_EEEEENS4_13SM90_TMA_LOADENS4_14ComposedLayoutINS4_7SwizzleILi2ELi4ELi3EEENS4_18smem_ptr_flag_bitsILi16EEENSU_INS5_IJNSA_ILi8EEESH_EEENS5_IJSH_SB_EEEEEEEvNS4_8identityES13_S1D_vS1E_EENS_8epilogue10collective6detail29Sm90TmaWarpSpecializedAdapterINS1H_15DefaultEpilogueISJ_SK_SK_NS1G_6thread17LinearCombinationISJ_Li1EffLNS1L_9ScaleType4KindE0ELNS_15FloatRoundStyleE2ESJ_EENS1_15EpilogueDefaultEEEEEvvEEEEvNT_6ParamsE)
        /*0020*/ 	.word	0x00000000
.L_19:


//--------------------- .nv.compat                --------------------------
	.section	.nv.compat,"",@"SHT_CUDA_COMPAT_INFO"
	.align	4
        /*0000*/ 	.byte	0x02, 0x09, 0x01, 0x00, 0x02, 0x02, 0x04, 0x00, 0x02, 0x05, 0x05, 0x00, 0x03, 0x07, 0x01, 0x01
        /*0010*/ 	.byte	0x02, 0x03, 0x01, 0x00, 0x02, 0x06, 0x01, 0x00, 0x04, 0x0b, 0x08, 0x00, 0x00, 0x00, 0x00, 0x00
        /*0020*/ 	.byte	0x00, 0x00, 0x00, 0x00


//--------------------- .nv.info._ZN7cutlass13device_kernelINS_4gemm6kernel13GemmUniversalIN4cute5tupleIJiiiiEEENS1_10collective13CollectiveMmaINS1_34MainloopSm90TmaGmmaWarpSpecializedILi5ENS5_IJNS4_1CILi1EEESB_SB_EEENS1_35KernelTmaWarpSpecializedCooperativeEEENS5_IJNSA_ILi256EEENSA_ILi64EEENSA_ILi32EEEEEENS_10bfloat16_tENS5_IJlSB_lEEESJ_SK_NS4_8TiledMMAINS4_8MMA_AtomIJNS4_4SM904GMMA27MMA_64x64x16_F32BF16BF16_SSILNSO_5MajorE0ELSQ_0ELNSO_7ScaleInE1ELSR_1EEEEEENS4_6LayoutINS5_IJNSA_ILi2EEESB_SB_EEENS5_IJSB_NSA_ILi0EEESX_EEEEENS5_IJNS4_10UnderscoreES10_S10_EEEEENS4_13SM90_TMA_LOADENS4_14ComposedLayoutINS4_7SwizzleILi2ELi4ELi3EEENS4_18smem_ptr_flag_bitsILi16EEENSU_INS5_IJNSA_ILi8EEESH_EEENS5_IJSH_SB_EEEEEEEvNS4_8identityES13_S1D_vS1E_EENS_8epilogue10collective6detail29Sm90TmaWarpSpecializedAdapterINS1H_15DefaultEpilogueISJ_SK_SK_NS1G_6thread17LinearCombinationISJ_Li1EffLNS1L_9ScaleType4KindE0ELNS_15FloatRoundStyleE2ESJ_EENS1_15EpilogueDefaultEEEEEvvEEEEvNT_6ParamsE --------------------------
	.section	.nv.info._ZN7cutlass13device_kernelINS_4gemm6kernel13GemmUniversalIN4cute5tupleIJiiiiEEENS1_10collective13CollectiveMmaINS1_34MainloopSm90TmaGmmaWarpSpecializedILi5ENS5_IJNS4_1CILi1EEESB_SB_EEENS1_35KernelTmaWarpSpecializedCooperativeEEENS5_IJNSA_ILi256EEENSA_ILi64EEENSA_ILi32EEEEEENS_10bfloat16_tENS5_IJlSB_lEEESJ_SK_NS4_8TiledMMAINS4_8MMA_AtomIJNS4_4SM904GMMA27MMA_64x64x16_F32BF16BF16_SSILNSO_5MajorE0ELSQ_0ELNSO_7ScaleInE1ELSR_1EEEEEENS4_6LayoutINS5_IJNSA_ILi2EEESB_SB_EEENS5_IJSB_NSA_ILi0EEESX_EEEEENS5_IJNS4_10UnderscoreES10_S10_EEEEENS4_13SM90_TMA_LOADENS4_14ComposedLayoutINS4_7SwizzleILi2ELi4ELi3EEENS4_18smem_ptr_flag_bitsILi16EEENSU_INS5_IJNSA_ILi8EEESH_EEENS5_IJSH_SB_EEEEEEEvNS4_8identityES13_S1D_vS1E_EENS_8epilogue10collective6detail29Sm90TmaWarpSpecializedAdapterINS1H_15DefaultEpilogueISJ_SK_SK_NS1G_6thread17LinearCombinationISJ_Li1EffLNS1L_9ScaleType4KindE0ELNS_15FloatRoundStyleE2ESJ_EENS1_15EpilogueDefaultEEEEEvvEEEEvNT_6ParamsE,"",@"SHT_CUDA_INFO"
	.sectionflags	@""
	.align	4


	//----- nvinfo : EIATTR_CUDA_API_VERSION
	.align		4
        /*0000*/ 	.byte	0x04, 0x37
        /*0002*/ 	.short	(.L_21 - .L_20)
.L_20:
        /*0004*/ 	.word	0x00000082


	//----- nvinfo : EIATTR_KPARAM_INFO
	.align		4
.L_21:
        /*0008*/ 	.byte	0x04, 0x17
        /*000a*/ 	.short	(.L_23 - .L_22)
.L_22:
        /*000c*/ 	.word	0x00000000
        /*0010*/ 	.short	0x0000
        /*0012*/ 	.short	0x0070
        /*0014*/ 	.byte	0x00, 0xf0, 0x01, 0x10


	//----- nvinfo : EIATTR_SPARSE_MMA_MASK
	.align		4
.L_23:
        /*0018*/ 	.byte	0x03, 0x50
        /*001a*/ 	.short	0x0000


	//----- nvinfo : EIATTR_MAXREG_COUNT
	.align		4
        /*001c*/ 	.byte	0x03, 0x1b
        /*001e*/ 	.short	0x00a8


	//----- nvinfo : EIATTR_NUM_BARRIERS
	.align		4
        /*0020*/ 	.byte	0x02, 0x4c
        /*0022*/ 	.byte	0x01
	.zero		1


	//----- nvinfo : EIATTR_EXTERNS
	.align		4
        /*0024*/ 	.byte	0x04, 0x0f
        /*0026*/ 	.short	(.L_25 - .L_24)


	//   ....[0]....
	.align		4
.L_24:
        /*0028*/ 	.word	index@(__assertfail)


	//----- nvinfo : EIATTR_MERCURY_ISA_VERSION
	.align		4
.L_25:
        /*002c*/ 	.byte	0x03, 0x5f
        /*002e*/ 	.short	0x0101


	//----- nvinfo : EIATTR_INT_WARP_WIDE_INSTR_OFFSETS
	.align		4
        /*0030*/ 	.byte	0x04, 0x31
        /*0032*/ 	.short	(.L_27 - .L_26)


	//   ....[0]....
.L_26:
        /*0034*/ 	.word	0x000003a0


	//   ....[1]....
        /*0038*/ 	.word	0x000003b0


	//   ....[2]....
        /*003c*/ 	.word	0x000004f0


	//----- nvinfo : EIATTR_COOP_GROUP_MASK_REGIDS
	.align		4
.L_27:
        /*0040*/ 	.byte	0x04, 0x29
        /*0042*/ 	.short	(.L_29 - .L_28)


	//   ....[0]....
.L_28:
        /*0044*/ 	.word	0xffffffff


	//   ....[1]....
        /*0048*/ 	.word	0xffffffff


	//   ....[2]....
        /*004c*/ 	.word	0xffffffff


	//   ....[3]....
        /*0050*/ 	.word	0xffffffff


	//   ....[4]....
        /*0054*/ 	.word	0xffffffff


	//----- nvinfo : EIATTR_COOP_GROUP_INSTR_OFFSETS
	.align		4
.L_29:
        /*0058*/ 	.byte	0x04, 0x28
        /*005a*/ 	.short	(.L_31 - .L_30)


	//   ....[0]....
.L_30:
        /*005c*/ 	.word	0x00000060


	//   ....[1]....
        /*0060*/ 	.word	0x00000070


	//   ....[2]....
        /*0064*/ 	.word	0x00000130


	//   ....[3]....
        /*0068*/ 	.word	0x000002e0


	//   ....[4]....
        /*006c*/ 	.word	0x00001200


	//----- nvinfo : EIATTR_REG_RECONFIG
	.align		4
.L_31:
        /*0070*/ 	.byte	0x01, 0x54
	.zero		2


	//----- nvinfo : EIATTR_SYSCALL_OFFSETS
	.align		4
        /*0074*/ 	.byte	0x04, 0x46
        /*0076*/ 	.short	(.L_33 - .L_32)


	//   ....[0]....
.L_32:
        /*0078*/ 	.word	0x000013f0


	//----- nvinfo : EIATTR_MBARRIER_INSTR_OFFSETS
	.align		4
.L_33:
        /*007c*/ 	.byte	0x04, 0x39
        /*007e*/ 	.short	(.L_35 - .L_34)


	//   ....[0]....
.L_34:
        /*0080*/ 	.word	0x00000230
        /*0084*/ 	.word	0x000000ff
        /*0088*/ 	.word	0x00000000
        /*008c*/ 	.short	0x0100
        /*008e*/ 	.byte	0x08
	.zero		1


	//   ....[1]....
        /*0090*/ 	.word	0x00000240
        /*0094*/ 	.word	0x000000ff
        /*0098*/ 	.word	0x00000028
        /*009c*/ 	.short	0x0100
        /*009e*/ 	.byte	0x08
	.zero		1


	//   ....[2]....
        /*00a0*/ 	.word	0x00000250
        /*00a4*/ 	.word	0x000000ff
        /*00a8*/ 	.word	0x00000008
        /*00ac*/ 	.short	0x0100
        /*00ae*/ 	.byte	0x08
	.zero		1


	//   ....[3]....
        /*00b0*/ 	.word	0x00000260
        /*00b4*/ 	.word	0x000000ff
        /*00b8*/ 	.word	0x00000030
        /*00bc*/ 	.short	0x0100
        /*00be*/ 	.byte	0x08
	.zero		1


	//   ....[4]....
        /*00c0*/ 	.word	0x00000270
        /*00c4*/ 	.word	0x000000ff
        /*00c8*/ 	.word	0x00000010
        /*00cc*/ 	.short	0x0100
        /*00ce*/ 	.byte	0x08
	.zero		1


	//   ....[5]....
        /*00d0*/ 	.word	0x00000280
        /*00d4*/ 	.word	0x000000ff
        /*00d8*/ 	.word	0x00000038
        /*00dc*/ 	.short	0x0100
        /*00de*/ 	.byte	0x08
	.zero		1


	//   ....[6]....
        /*00e0*/ 	.word	0x00000290
        /*00e4*/ 	.word	0x000000ff
        /*00e8*/ 	.word	0x00000018
        /*00ec*/ 	.short	0x0100
        /*00ee*/ 	.byte	0x08
	.zero		1


	//   ....[7]....
        /*00f0*/ 	.word	0x000002a0
        /*00f4*/ 	.word	0x000000ff
        /*00f8*/ 	.word	0x00000040
        /*00fc*/ 	.short	0x0100
        /*00fe*/ 	.byte	0x08
	.zero		1


	//   ....[8]....
        /*0100*/ 	.word	0x000002b0
        /*0104*/ 	.word	0x000000ff
        /*0108*/ 	.word	0x00000020
        /*010c*/ 	.short	0x0100
        /*010e*/ 	.byte	0x08
	.zero		1


	//   ....[9]....
        /*0110*/ 	.word	0x000002c0
        /*0114*/ 	.word	0x000000ff
        /*0118*/ 	.word	0x00000048
        /*011c*/ 	.short	0x0100
        /*011e*/ 	.byte	0x08
	.zero		1


	//   ....[10]....
        /*0120*/ 	.word	0x00000570
        /*0124*/ 	.word	0x000000ff
        /*0128*/ 	.word	0x00000060
        /*012c*/ 	.short	0x0100
        /*012e*/ 	.byte	0x08
	.zero		1


	//   ....[11]....
        /*0130*/ 	.word	0x000005f0
        /*0134*/ 	.word	0x000000ff
        /*0138*/ 	.word	0x00000068
        /*013c*/ 	.short	0x0100
        /*013e*/ 	.byte	0x08
	.zero		1


	//   ....[12]....
        /*0140*/ 	.word	0x00001470
        /*0144*/ 	.word	0x00000003
        /*0148*/ 	.word	0x00000000
        /*014c*/ 	.short	0x010a
        /*014e*/ 	.byte	0x3f
	.zero		1


	//   ....[13]....
        /*0150*/ 	.word	0x000014d0
        /*0154*/ 	.word	0x00000003
        /*0158*/ 	.word	0x00000000
        /*015c*/ 	.short	0x010a
        /*015e*/ 	.byte	0x3f
	.zero		1


	//   ....[14]....
        /*0160*/ 	.word	0x00001800
        /*0164*/ 	.word	0x000000ff
        /*0168*/ 	.word	0x00000000
        /*016c*/ 	.short	0x010a
        /*016e*/ 	.byte	0x04
	.zero		1


	//   ....[15]....
        /*0170*/ 	.word	0x00001840
        /*0174*/ 	.word	0x000000ff
        /*0178*/ 	.word	0x00000000
        /*017c*/ 	.short	0x010a
        /*017e*/ 	.byte	0x04
	.zero		1


	//   ....[16]....
        /*0180*/ 	.word	0x00001a80
        /*0184*/ 	.word	0x000000ff
        /*0188*/ 	.word	0x00000000
        /*018c*/ 	.short	0x0101
        /*018e*/ 	.byte	0x04
	.zero		1


	//   ....[17]....
        /*0190*/ 	.word	0x00001c60
        /*0194*/ 	.word	0x000000ff
        /*0198*/ 	.word	0x00000000
        /*019c*/ 	.short	0x0101
        /*019e*/ 	.byte	0x06
	.zero		1


	//   ....[18]....
        /*01a0*/ 	.word	0x000079a0
        /*01a4*/ 	.word	0x0000000e
        /*01a8*/ 	.word	0x00000028
        /*01ac*/ 	.short	0x010a
        /*01ae*/ 	.byte	0x3f
	.zero		1


	//   ....[19]....
        /*01b0*/ 	.word	0x00007d30
        /*01b4*/ 	.word	0x00000006
        /*01b8*/ 	.word	0x00000068
        /*01bc*/ 	.short	0x0101
        /*01be*/ 	.byte	0x3f
	.zero		1


	//   ....[20]....
        /*01c0*/ 	.word	0x00008450
        /*01c4*/ 	.word	0x00000007
        /*01c8*/ 	.word	0x00000000
        /*01cc*/ 	.short	0x010a
        /*01ce*/ 	.byte	0x3f
	.zero		1


	//   ....[21]....
        /*01d0*/ 	.word	0x000084d0
        /*01d4*/ 	.word	0x00000009
        /*01d8*/ 	.word	0x00000000
        /*01dc*/ 	.short	0x010a
        /*01de*/ 	.byte	0x3f
	.zero		1


	//   ....[22]....
        /*01e0*/ 	.word	0x00008560
        /*01e4*/ 	.word	0x00000006
        /*01e8*/ 	.word	0x00000000
        /*01ec*/ 	.short	0x010a
        /*01ee*/ 	.byte	0x3f
	.zero		1


	//   ....[23]....
        /*01f0*/ 	.word	0x000085f0
        /*01f4*/ 	.word	0x00000009
        /*01f8*/ 	.word	0x00000000
        /*01fc*/ 	.short	0x010a
        /*01fe*/ 	.byte	0x3f
	.zero		1


	//   ....[24]....
        /*0200*/ 	.word	0x00008680
        /*0204*/ 	.word	0x00000003
        /*0208*/ 	.word	0x00000000
        /*020c*/ 	.short	0x010a
        /*020e*/ 	.byte	0x3f
	.zero		1


	//   ....[25]....
        /*0210*/ 	.word	0x000086e0
        /*0214*/ 	.word	0x00000003
        /*0218*/ 	.word	0x00000000
        /*021c*/ 	.short	0x010a
        /*021e*/ 	.byte	0x3f
	.zero		1


	//   ....[26]....
        /*0220*/ 	.word	0x00008740
        /*0224*/ 	.word	0x00000004
        /*0228*/ 	.word	0x00000000
        /*022c*/ 	.short	0x010a
        /*022e*/ 	.byte	0x3f
	.zero		1


	//   ....[27]....
        /*0230*/ 	.word	0x00008810
        /*0234*/ 	.word	0x0000000e
        /*0238*/ 	.word	0x00000028
        /*023c*/ 	.short	0x010a
        /*023e*/ 	.byte	0x3f
	.zero		1


	//   ....[28]....
        /*0240*/ 	.word	0x000088e0
        /*0244*/ 	.word	0x00000007
        /*0248*/ 	.word	0x00000000
        /*024c*/ 	.short	0x010a
        /*024e*/ 	.byte	0x3f
	.zero		1


	//   ....[29]....
        /*0250*/ 	.word	0x00008930
        /*0254*/ 	.word	0x00000009
        /*0258*/ 	.word	0x00000000
        /*025c*/ 	.short	0x010a
        /*025e*/ 	.byte	0x3f
	.zero		1


	//   ....[30]....
        /*0260*/ 	.word	0x00008980
        /*0264*/ 	.word	0x00000006
        /*0268*/ 	.word	0x00000000
        /*026c*/ 	.short	0x010a
        /*026e*/ 	.byte	0x3f
	.zero		1


	//   ....[31]....
        /*0270*/ 	.word	0x000089d0
        /*0274*/ 	.word	0x00000009
        /*0278*/ 	.word	0x00000000
        /*027c*/ 	.short	0x010a
        /*027e*/ 	.byte	0x3f
	.zero		1


	//----- nvinfo : EIATTR_NUM_MBARRIERS
	.align		4
.L_35:
        /*0280*/ 	.byte	0x03, 0x38
        /*0282*/ 	.short	0x000c


	//----- nvinfo : EIATTR_EXIT_INSTR_OFFSETS
	.align		4
        /*0284*/ 	.byte	0x04, 0x1c
        /*0286*/ 	.short	(.L_37 - .L_36)


	//   ....[0]....
.L_36:
        /*0288*/ 	.word	0x00000690


	//   ....[1]....
        /*028c*/ 	.word	0x00000f60


	//   ....[2]....
        /*0290*/ 	.word	0x00007080


	//   ....[3]....
        /*0294*/ 	.word	0x000076b0


	//   ....[4]....
        /*0298*/ 	.word	0x000086d0


	//----- nvinfo : EIATTR_MAX_THREADS
	.align		4
.L_37:
        /*029c*/ 	.byte	0x04, 0x05
        /*029e*/ 	.short	(.L_39 - .L_38)
.L_38:
        /*02a0*/ 	.word	0x00000180
        /*02a4*/ 	.word	0x00000001
        /*02a8*/ 	.word	0x00000001


	//----- nvinfo : EIATTR_CRS_STACK_SIZE
	.align		4
.L_39:
        /*02ac*/ 	.byte	0x04, 0x1e
        /*02ae*/ 	.short	(.L_41 - .L_40)
.L_40:
        /*02b0*/ 	.word	0x00000000


	//----- nvinfo : EIATTR_CBANK_PARAM_SIZE
	.align		4
.L_41:
        /*02b4*/ 	.byte	0x03, 0x19
        /*02b6*/ 	.short	0x0470


	//----- nvinfo : EIATTR_PARAM_CBANK
	.align		4
        /*02b8*/ 	.byte	0x04, 0x0a
        /*02ba*/ 	.short	(.L_43 - .L_42)
	.align		4
.L_42:
        /*02bc*/ 	.word	index@(.nv.constant0._ZN7cutlass13device_kernelINS_4gemm6kernel13GemmUniversalIN4cute5tupleIJiiiiEEENS1_10collective13CollectiveMmaINS1_34MainloopSm90TmaGmmaWarpSpecializedILi5ENS5_IJNS4_1CILi1EEESB_SB_EEENS1_35KernelTmaWarpSpecializedCooperativeEEENS5_IJNSA_ILi256EEENSA_ILi64EEENSA_ILi32EEEEEENS_10bfloat16_tENS5_IJlSB_lEEESJ_SK_NS4_8TiledMMAINS4_8MMA_AtomIJNS4_4SM904GMMA27MMA_64x64x16_F32BF16BF16_SSILNSO_5MajorE0ELSQ_0ELNSO_7ScaleInE1ELSR_1EEEEEENS4_6LayoutINS5_IJNSA_ILi2EEESB_SB_EEENS5_IJSB_NSA_ILi0EEESX_EEEEENS5_IJNS4_10UnderscoreES10_S10_EEEEENS4_13SM90_TMA_LOADENS4_14ComposedLayoutINS4_7SwizzleILi2ELi4ELi3EEENS4_18smem_ptr_flag_bitsILi16EEENSU_INS5_IJNSA_ILi8EEESH_EEENS5_IJSH_SB_EEEEEEEvNS4_8identityES13_S1D_vS1E_EENS_8epilogue10collective6detail29Sm90TmaWarpSpecializedAdapterINS1H_15DefaultEpilogueISJ_SK_SK_NS1G_6thread17LinearCombinationISJ_Li1EffLNS1L_9ScaleType4KindE0ELNS_15FloatRoundStyleE2ESJ_EENS1_15EpilogueDefaultEEEEEvvEEEEvNT_6ParamsE)
        /*02c0*/ 	.short	0x0210
        /*02c2*/ 	.short	0x0470


	//----- nvinfo : EIATTR_SW_WAR
	.align		4
.L_43:
        /*02c4*/ 	.byte	0x04, 0x36
        /*02c6*/ 	.short	(.L_45 - .L_44)
.L_44:
        /*02c8*/ 	.word	0x00000008
.L_45:


//--------------------- .nv.callgraph             --------------------------
	.section	.nv.callgraph,"",@"SHT_CUDA_CALLGRAPH"
	.align	4
	.sectionentsize	8
	.align		4
        /*0000*/ 	.word	0x00000000
	.align		4
        /*0004*/ 	.word	0xffffffff
	.align		4
        /*0008*/ 	.word	index@(_ZN7cutlass13device_kernelINS_4gemm6kernel13GemmUniversalIN4cute5tupleIJiiiiEEENS1_10collective13CollectiveMmaINS1_34MainloopSm90TmaGmmaWarpSpecializedILi5ENS5_IJNS4_1CILi1EEESB_SB_EEENS1_35KernelTmaWarpSpecializedCooperativeEEENS5_IJNSA_ILi256EEENSA_ILi64EEENSA_ILi32EEEEEENS_10bfloat16_tENS5_IJlSB_lEEESJ_SK_NS4_8TiledMMAINS4_8MMA_AtomIJNS4_4SM904GMMA27MMA_64x64x16_F32BF16BF16_SSILNSO_5MajorE0ELSQ_0ELNSO_7ScaleInE1ELSR_1EEEEEENS4_6LayoutINS5_IJNSA_ILi2EEESB_SB_EEENS5_IJSB_NSA_ILi0EEESX_EEEEENS5_IJNS4_10UnderscoreES10_S10_EEEEENS4_13SM90_TMA_LOADENS4_14ComposedLayoutINS4_7SwizzleILi2ELi4ELi3EEENS4_18smem_ptr_flag_bitsILi16EEENSU_INS5_IJNSA_ILi8EEESH_EEENS5_IJSH_SB_EEEEEEEvNS4_8identityES13_S1D_vS1E_EENS_8epilogue10collective6detail29Sm90TmaWarpSpecializedAdapterINS1H_15DefaultEpilogueISJ_SK_SK_NS1G_6thread17LinearCombinationISJ_Li1EffLNS1L_9ScaleType4KindE0ELNS_15FloatRoundStyleE2ESJ_EENS1_15EpilogueDefaultEEEEEvvEEEEvNT_6ParamsE)
	.align		4
        /*000c*/ 	.word	index@(__assertfail)
	.align		4
        /*0010*/ 	.word	0x00000000
	.align		4
        /*0014*/ 	.word	0xfffffffe
	.align		4
        /*0018*/ 	.word	0x00000000
	.align		4
        /*001c*/ 	.word	0xfffffffd
	.align		4
        /*0020*/ 	.word	0x00000000
	.align		4
        /*0024*/ 	.word	0xfffffffc


//--------------------- .nv.constant4             --------------------------
	.section	.nv.constant4,"a",@progbits
	.align	8
	.align		8
.nv.constant4:
        /*0000*/ 	.dword	__assertfail
	.align		8
        /*0008*/ 	.dword	__unnamed_1
	.align		8
        /*0010*/ 	.dword	_ZN39_INTERNAL_de10b9f3_4_k_cu_572d4e2b_31034cuda3std3__45__cpo5beginE
	.align		8
        /*0018*/ 	.dword	_ZN39_INTERNAL_de10b9f3_4_k_cu_572d4e2b_31034cuda3std3__45__cpo3endE
	.align		8
        /*0020*/ 	.dword	_ZN39_INTERNAL_de10b9f3_4_k_cu_572d4e2b_31034cuda3std3__45__cpo6cbeginE
	.align		8
        /*0028*/ 	.dword	_ZN39_INTERNAL_de10b9f3_4_k_cu_572d4e2b_31034cuda3std3__45__cpo4cendE
	.align		8
        /*0030*/ 	.dword	_ZN39_INTERNAL_de10b9f3_4_k_cu_572d4e2b_31034cuda3std3__441_GLOBAL__N__de10b9f3_4_k_cu_572d4e2b_31036ignoreE
	.align		8
        /*0038*/ 	.dword	_ZN39_INTERNAL_de10b9f3_4_k_cu_572d4e2b_31034cuda3std3__419piecewise_constructE
	.align		8
        /*0040*/ 	.dword	_ZN39_INTERNAL_de10b9f3_4_k_cu_572d4e2b_31034cuda3std3__48in_placeE
	.align		8
        /*0048*/ 	.dword	_ZN39_INTERNAL_de10b9f3_4_k_cu_572d4e2b_31034cuda3std6ranges3__45__cpo4swapE
	.align		8
        /*0050*/ 	.dword	_ZN39_INTERNAL_de10b9f3_4_k_cu_572d4e2b_31034cuda3std6ranges3__45__cpo9iter_moveE
	.align		8
        /*0058*/ 	.dword	_ZN39_INTERNAL_de10b9f3_4_k_cu_572d4e2b_31034cute7productE
	.align		8
        /*0060*/ 	.dword	_ZN39_INTERNAL_de10b9f3_4_k_cu_572d4e2b_31034cute1_E
	.align		8
        /*0068*/ 	.dword	$str$22
	.align		8
        /*0070*/ 	.dword	$str$23


//--------------------- .text._ZN7cutlass13device_kernelINS_4gemm6kernel13GemmUniversalIN4cute5tupleIJiiiiEEENS1_10collective13CollectiveMmaINS1_34MainloopSm90TmaGmmaWarpSpecializedILi5ENS5_IJNS4_1CILi1EEESB_SB_EEENS1_35KernelTmaWarpSpecializedCooperativeEEENS5_IJNSA_ILi256EEENSA_ILi64EEENSA_ILi32EEEEEENS_10bfloat16_tENS5_IJlSB_lEEESJ_SK_NS4_8TiledMMAINS4_8MMA_AtomIJNS4_4SM904GMMA27MMA_64x64x16_F32BF16BF16_SSILNSO_5MajorE0ELSQ_0ELNSO_7ScaleInE1ELSR_1EEEEEENS4_6LayoutINS5_IJNSA_ILi2EEESB_SB_EEENS5_IJSB_NSA_ILi0EEESX_EEEEENS5_IJNS4_10UnderscoreES10_S10_EEEEENS4_13SM90_TMA_LOADENS4_14ComposedLayoutINS4_7SwizzleILi2ELi4ELi3EEENS4_18smem_ptr_flag_bitsILi16EEENSU_INS5_IJNSA_ILi8EEESH_EEENS5_IJSH_SB_EEEEEEEvNS4_8identityES13_S1D_vS1E_EENS_8epilogue10collective6detail29Sm90TmaWarpSpecializedAdapterINS1H_15DefaultEpilogueISJ_SK_SK_NS1G_6thread17LinearCombinationISJ_Li1EffLNS1L_9ScaleType4KindE0ELNS_15FloatRoundStyleE2ESJ_EENS1_15EpilogueDefaultEEEEEvvEEEEvNT_6ParamsE --------------------------
	.section	.text._ZN7cutlass13device_kernelINS_4gemm6kernel13GemmUniversalIN4cute5tupleIJiiiiEEENS1_10collective13CollectiveMmaINS1_34MainloopSm90TmaGmmaWarpSpecializedILi5ENS5_IJNS4_1CILi1EEESB_SB_EEENS1_35KernelTmaWarpSpecializedCooperativeEEENS5_IJNSA_ILi256EEENSA_ILi64EEENSA_ILi32EEEEEENS_10bfloat16_tENS5_IJlSB_lEEESJ_SK_NS4_8TiledMMAINS4_8MMA_AtomIJNS4_4SM904GMMA27MMA_64x64x16_F32BF16BF16_SSILNSO_5MajorE0ELSQ_0ELNSO_7ScaleInE1ELSR_1EEEEEENS4_6LayoutINS5_IJNSA_ILi2EEESB_SB_EEENS5_IJSB_NSA_ILi0EEESX_EEEEENS5_IJNS4_10UnderscoreES10_S10_EEEEENS4_13SM90_TMA_LOADENS4_14ComposedLayoutINS4_7SwizzleILi2ELi4ELi3EEENS4_18smem_ptr_flag_bitsILi16EEENSU_INS5_IJNSA_ILi8EEESH_EEENS5_IJSH_SB_EEEEEEEvNS4_8identityES13_S1D_vS1E_EENS_8epilogue10collective6detail29Sm90TmaWarpSpecializedAdapterINS1H_15DefaultEpilogueISJ_SK_SK_NS1G_6thread17LinearCombinationISJ_Li1EffLNS1L_9ScaleType4KindE0ELNS_15FloatRoundStyleE2ESJ_EENS1_15EpilogueDefaultEEEEEvvEEEEvNT_6ParamsE,"ax",@progbits
	.align	128
.text._ZN7cutlass13device_kernelINS_4gemm6kernel13GemmUniversalIN4cute5tupleIJiiiiEEENS1_10collective13CollectiveMmaINS1_34MainloopSm90TmaGmmaWarpSpecializedILi5ENS5_IJNS4_1CILi1EEESB_SB_EEENS1_35KernelTmaWarpSpecializedCooperativeEEENS5_IJNSA_ILi256EEENSA_ILi64EEENSA_ILi32EEEEEENS_10bfloat16_tENS5_IJlSB_lEEESJ_SK_NS4_8TiledMMAINS4_8MMA_AtomIJNS4_4SM904GMMA27MMA_64x64x16_F32BF16BF16_SSILNSO_5MajorE0ELSQ_0ELNSO_7ScaleInE1ELSR_1EEEEEENS4_6LayoutINS5_IJNSA_ILi2EEESB_SB_EEENS5_IJSB_NSA_ILi0EEESX_EEEEENS5_IJNS4_10UnderscoreES10_S10_EEEEENS4_13SM90_TMA_LOADENS4_14ComposedLayoutINS4_7SwizzleILi2ELi4ELi3EEENS4_18smem_ptr_flag_bitsILi16EEENSU_INS5_IJNSA_ILi8EEESH_EEENS5_IJSH_SB_EEEEEEEvNS4_8identityES13_S1D_vS1E_EENS_8epilogue10collective6detail29Sm90TmaWarpSpecializedAdapterINS1H_15DefaultEpilogueISJ_SK_SK_NS1G_6thread17LinearCombinationISJ_Li1EffLNS1L_9ScaleType4KindE0ELNS_15FloatRoundStyleE2ESJ_EENS1_15EpilogueDefaultEEEEEvvEEEEvNT_6ParamsE:
        .type           _ZN7cutlass13device_kernelINS_4gemm6kernel13GemmUniversalIN4cute5tupleIJiiiiEEENS1_10collective13CollectiveMmaINS1_34MainloopSm90TmaGmmaWarpSpecializedILi5ENS5_IJNS4_1CILi1EEESB_SB_EEENS1_35KernelTmaWarpSpecializedCooperativeEEENS5_IJNSA_ILi256EEENSA_ILi64EEENSA_ILi32EEEEEENS_10bfloat16_tENS5_IJlSB_lEEESJ_SK_NS4_8TiledMMAINS4_8MMA_AtomIJNS4_4SM904GMMA27MMA_64x64x16_F32BF16BF16_SSILNSO_5MajorE0ELSQ_0ELNSO_7ScaleInE1ELSR_1EEEEEENS4_6LayoutINS5_IJNSA_ILi2EEESB_SB_EEENS5_IJSB_NSA_ILi0EEESX_EEEEENS5_IJNS4_10UnderscoreES10_S10_EEEEENS4_13SM90_TMA_LOADENS4_14ComposedLayoutINS4_7SwizzleILi2ELi4ELi3EEENS4_18smem_ptr_flag_bitsILi16EEENSU_INS5_IJNSA_ILi8EEESH_EEENS5_IJSH_SB_EEEEEEEvNS4_8identityES13_S1D_vS1E_EENS_8epilogue10collective6detail29Sm90TmaWarpSpecializedAdapterINS1H_15DefaultEpilogueISJ_SK_SK_NS1G_6thread17LinearCombinationISJ_Li1EffLNS1L_9ScaleType4KindE0ELNS_15FloatRoundStyleE2ESJ_EENS1_15EpilogueDefaultEEEEEvvEEEEvNT_6ParamsE,@function
        .size           _ZN7cutlass13device_kernelINS_4gemm6kernel13GemmUniversalIN4cute5tupleIJiiiiEEENS1_10collective13CollectiveMmaINS1_34MainloopSm90TmaGmmaWarpSpecializedILi5ENS5_IJNS4_1CILi1EEESB_SB_EEENS1_35KernelTmaWarpSpecializedCooperativeEEENS5_IJNSA_ILi256EEENSA_ILi64EEENSA_ILi32EEEEEENS_10bfloat16_tENS5_IJlSB_lEEESJ_SK_NS4_8TiledMMAINS4_8MMA_AtomIJNS4_4SM904GMMA27MMA_64x64x16_F32BF16BF16_SSILNSO_5MajorE0ELSQ_0ELNSO_7ScaleInE1ELSR_1EEEEEENS4_6LayoutINS5_IJNSA_ILi2EEESB_SB_EEENS5_IJSB_NSA_ILi0EEESX_EEEEENS5_IJNS4_10UnderscoreES10_S10_EEEEENS4_13SM90_TMA_LOADENS4_14ComposedLayoutINS4_7SwizzleILi2ELi4ELi3EEENS4_18smem_ptr_flag_bitsILi16EEENSU_INS5_IJNSA_ILi8EEESH_EEENS5_IJSH_SB_EEEEEEEvNS4_8identityES13_S1D_vS1E_EENS_8epilogue10collective6detail29Sm90TmaWarpSpecializedAdapterINS1H_15DefaultEpilogueISJ_SK_SK_NS1G_6thread17LinearCombinationISJ_Li1EffLNS1L_9ScaleType4KindE0ELNS_15FloatRoundStyleE2ESJ_EENS1_15EpilogueDefaultEEEEEvvEEEEvNT_6ParamsE,(.L_x_194 - _ZN7cutlass13device_kernelINS_4gemm6kernel13GemmUniversalIN4cute5tupleIJiiiiEEENS1_10collective13CollectiveMmaINS1_34MainloopSm90TmaGmmaWarpSpecializedILi5ENS5_IJNS4_1CILi1EEESB_SB_EEENS1_35KernelTmaWarpSpecializedCooperativeEEENS5_IJNSA_ILi256EEENSA_ILi64EEENSA_ILi32EEEEEENS_10bfloat16_tENS5_IJlSB_lEEESJ_SK_NS4_8TiledMMAINS4_8MMA_AtomIJNS4_4SM904GMMA27MMA_64x64x16_F32BF16BF16_SSILNSO_5MajorE0ELSQ_0ELNSO_7ScaleInE1ELSR_1EEEEEENS4_6LayoutINS5_IJNSA_ILi2EEESB_SB_EEENS5_IJSB_NSA_ILi0EEESX_EEEEENS5_IJNS4_10UnderscoreES10_S10_EEEEENS4_13SM90_TMA_LOADENS4_14ComposedLayoutINS4_7SwizzleILi2ELi4ELi3EEENS4_18smem_ptr_flag_bitsILi16EEENSU_INS5_IJNSA_ILi8EEESH_EEENS5_IJSH_SB_EEEEEEEvNS4_8identityES13_S1D_vS1E_EENS_8epilogue10collective6detail29Sm90TmaWarpSpecializedAdapterINS1H_15DefaultEpilogueISJ_SK_SK_NS1G_6thread17LinearCombinationISJ_Li1EffLNS1L_9ScaleType4KindE0ELNS_15FloatRoundStyleE2ESJ_EENS1_15EpilogueDefaultEEEEEvvEEEEvNT_6ParamsE)
        .other          _ZN7cutlass13device_kernelINS_4gemm6kernel13GemmUniversalIN4cute5tupleIJiiiiEEENS1_10collective13CollectiveMmaINS1_34MainloopSm90TmaGmmaWarpSpecializedILi5ENS5_IJNS4_1CILi1EEESB_SB_EEENS1_35KernelTmaWarpSpecializedCooperativeEEENS5_IJNSA_ILi256EEENSA_ILi64EEENSA_ILi32EEEEEENS_10bfloat16_tENS5_IJlSB_lEEESJ_SK_NS4_8TiledMMAINS4_8MMA_AtomIJNS4_4SM904GMMA27MMA_64x64x16_F32BF16BF16_SSILNSO_5MajorE0ELSQ_0ELNSO_7ScaleInE1ELSR_1EEEEEENS4_6LayoutINS5_IJNSA_ILi2EEESB_SB_EEENS5_IJSB_NSA_ILi0EEESX_EEEEENS5_IJNS4_10UnderscoreES10_S10_EEEEENS4_13SM90_TMA_LOADENS4_14ComposedLayoutINS4_7SwizzleILi2ELi4ELi3EEENS4_18smem_ptr_flag_bitsILi16EEENSU_INS5_IJNSA_ILi8EEESH_EEENS5_IJSH_SB_EEEEEEEvNS4_8identityES13_S1D_vS1E_EENS_8epilogue10collective6detail29Sm90TmaWarpSpecializedAdapterINS1H_15DefaultEpilogueISJ_SK_SK_NS1G_6thread17LinearCombinationISJ_Li1EffLNS1L_9ScaleType4KindE0ELNS_15FloatRoundStyleE2ESJ_EENS1_15EpilogueDefaultEEEEEvvEEEEvNT_6ParamsE,@"STO_CUDA_ENTRY STV_DEFAULT"
_ZN7cutlass13device_kernelINS_4gemm6kernel13GemmUniversalIN4cute5tupleIJiiiiEEENS1_10collective13CollectiveMmaINS1_34MainloopSm90TmaGmmaWarpSpecializedILi5ENS5_IJNS4_1CILi1EEESB_SB_EEENS1_35KernelTmaWarpSpecializedCooperativeEEENS5_IJNSA_ILi256EEENSA_ILi64EEENSA_ILi32EEEEEENS_10bfloat16_tENS5_IJlSB_lEEESJ_SK_NS4_8TiledMMAINS4_8MMA_AtomIJNS4_4SM904GMMA27MMA_64x64x16_F32BF16BF16_SSILNSO_5MajorE0ELSQ_0ELNSO_7ScaleInE1ELSR_1EEEEEENS4_6LayoutINS5_IJNSA_ILi2EEESB_SB_EEENS5_IJSB_NSA_ILi0EEESX_EEEEENS5_IJNS4_10UnderscoreES10_S10_EEEEENS4_13SM90_TMA_LOADENS4_14ComposedLayoutINS4_7SwizzleILi2ELi4ELi3EEENS4_18smem_ptr_flag_bitsILi16EEENSU_INS5_IJNSA_ILi8EEESH_EEENS5_IJSH_SB_EEEEEEEvNS4_8identityES13_S1D_vS1E_EENS_8epilogue10collective6detail29Sm90TmaWarpSpecializedAdapterINS1H_15DefaultEpilogueISJ_SK_SK_NS1G_6thread17LinearCombinationISJ_Li1EffLNS1L_9ScaleType4KindE0ELNS_15FloatRoundStyleE2ESJ_EENS1_15EpilogueDefaultEEEEEvvEEEEvNT_6ParamsE:
[----:B------:R-:W0:Y:S01]  /*0000*/  LDC R1, c[0x0][0x28] ;  /* 0x00000a00ff017b82 */ /* 0x000e220000000800 */
[----:B------:R-:W1:Y:S01]  /*0010*/  S2R R3, SR_TID.X ;  /* 0x0000000000037919 */ /* 0x000e620000002100 */
[----:B------:R-:W-:Y:S01]  /*0020*/  ELECT P0, URZ, PT ;  /* 0x00000000003f782f */ /* 0x000fe20003800000 */
[----:B------:R-:W-:Y:S01]  /*0030*/  BSSY B0, `(.L_x_0) ;  /* 0x000000f000007945 */ /* 0x000fe20003800000 */
[--C-:B-1----:R-:W-:Y:S02]  /*0040*/  SHF.R.U32.HI R0, RZ, 0x5, R3.reuse ;  /* 0x00000005ff007819 */ /* 0x102fe40000011603 */
[----:B------:R-:W-:-:S03]  /*0050*/  SHF.R.U32.HI R14, RZ, 0x7, R3 ;  /* 0x00000007ff0e7819 */ /* 0x000fc60000011603 */
[----:B------:R-:W1:Y:S04]  /*0060*/  SHFL.IDX PT, R4, R0, RZ, 0x1f ;  /* 0x00001fff00047589 */ /* 0x000e6800000e0000 */
[----:B------:R2:W3:Y:S01]  /*0070*/  SHFL.IDX PT, R10, R14, RZ, 0x1f ;  /* 0x00001fff0e0a7589 */ /* 0x0004e200000e0000 */
[----:B-1----:R-:W-:-:S13]  /*0080*/  ISETP.NE.OR P0, PT, R4, RZ, !P0 ;  /* 0x000000ff0400720c */ /* 0x002fda0004705670 */
[----:B0-23--:R-:W-:Y:S05]  /*0090*/  @P0 BRA `(.L_x_1) ;  /* 0x0000000000200947 */ /* 0x00dfea0003800000 */
[----:B------:R-:W-:Y:S02]  /*00a0*/  ULDC.64 UR4, c[0x0][0x198] ;  /* 0x0000660000047ab9 */ /* 0x000fe40000000a00 */
[----:B------:R-:W-:Y:S02]  /*00b0*/  UIADD3 UR6, UP0, UR4, 0xf0, URZ ;  /* 0x000000f004067890 */ /* 0x000fe4000ff1e03f */
[----:B------:R-:W-:Y:S02]  /*00c0*/  UIADD3 UR4, UP1, UR4, 0x1f0, URZ ;  /* 0x000001f004047890 */ /* 0x000fe4000ff3e03f */
[----:B------:R-:W-:Y:S02]  /*00d0*/  UIADD3.X UR7, URZ, UR5, URZ, UP0, !UPT ;  /* 0x000000053f077290 */ /* 0x000fe400087fe43f */
[----:B------:R-:W-:-:S07]  /*00e0*/  UIADD3.X UR5, URZ, UR5, URZ, UP1, !UPT ;  /* 0x000000053f057290 */ /* 0x000fce0008ffe43f */
[----:B------:R0:W-:Y:S02]  /*00f0*/  UTMACCTL.PF [UR6] ;  /* 0x00000000060079b9 */ /* 0x0001e40008040000 */
[----:B------:R0:W-:Y:S02]  /*0100*/  UTMACCTL.PF [UR4] ;  /* 0x00000000040079b9 */ /* 0x0001e40008040000 */
[----:B0-----:R-:W-:Y:S01]  /*0110*/  NOP ;  /* 0x0000000000007918 */ /* 0x001fe20000000000 */
.L_x_1:
[----:B------:R-:W-:Y:S05]  /*0120*/  BSYNC B0 ;  /* 0x0000000000007941 */ /* 0x000fea0003800000 */
.L_x_0:
[----:B------:R-:W0:Y:S02]  /*0130*/  SHFL.IDX PT, R2, R0, RZ, 0x1f ;  /* 0x00001fff00027589 */ /* 0x000e2400000e0000 */
[----:B0-----:R-:W-:-:S13]  /*0140*/  ISETP.NE.AND P0, PT, R2, RZ, PT ;  /* 0x000000ff0200720c */ /* 0x001fda0003f05270 */
[----:B------:R-:W-:Y:S05]  /*0150*/  @P0 BRA `(.L_x_2) ;  /* 0x0000000000600947 */ /* 0x000fea0003800000 */
[----:B------:R-:W0:Y:S01]  /*0160*/  S2UR UR8, SR_CgaCtaId ;  /* 0x00000000000879c3 */ /* 0x000e220000008800 */
[----:B------:R-:W-:Y:S01]  /*0170*/  UMOV UR4, 0x400 ;  /* 0x0000040000047882 */ /* 0x000fe20000000000 */
[----:B------:R-:W-:Y:S01]  /*0180*/  UMOV UR5, 0x1 ;  /* 0x0000000100057882 */ /* 0x000fe20000000000 */
[----:B------:R-:W-:Y:S01]  /*0190*/  UMOV UR6, 0x100 ;  /* 0x0000010000067882 */ /* 0x000fe20000000000 */
[----:B------:R-:W-:Y:S01]  /*01a0*/  ELECT P0, URZ, PT ;  /* 0x00000000003f782f */ /* 0x000fe20003800000 */
[----:B------:R-:W-:-:S04]  /*01b0*/  UIADD3 UR6, -UR6, 0x100000, URZ ;  /* 0x0010000006067890 */ /* 0x000fc8000fffe13f */
[----:B------:R-:W-:Y:S02]  /*01c0*/  USHF.L.U32 UR7, UR6, 0xb, URZ ;  /* 0x0000000b06077899 */ /* 0x000fe4000800063f */
[----:B------:R-:W-:Y:S02]  /*01d0*/  USHF.L.U32 UR6, UR6, 0x1, URZ ;  /* 0x0000000106067899 */ /* 0x000fe4000800063f */
[----:B0-----:R-:W-:Y:S02]  /*01e0*/  ULEA UR8, UR8, UR4, 0x18 ;  /* 0x0000000408087291 */ /* 0x001fe4000f8ec03f */
[----:B------:R-:W-:-:S04]  /*01f0*/  UIADD3 UR4, -UR5, 0x100000, URZ ;  /* 0x0010000005047890 */ /* 0x000fc8000fffe13f */
[----:B------:R-:W-:Y:S02]  /*0200*/  USHF.L.U32 UR5, UR4, 0xb, URZ ;  /* 0x0000000b04057899 */ /* 0x000fe4000800063f */
[----:B------:R-:W-:Y:S01]  /*0210*/  USHF.L.U32 UR4, UR4, 0x1, URZ ;  /* 0x0000000104047899 */ /* 0x000fe2000800063f */
[----:B------:R-:W0:Y:S11]  /*0220*/  FENCE.VIEW.ASYNC.S ;  /* 0x00000000000073c6 */ /* 0x000e360000000000 */
[----:B0-----:R0:W1:Y:S01]  /*0230*/  SYNCS.EXCH.64 URZ, [UR8], UR4 ;  /* 0x00000004083f75b2 */ /* 0x0010620008000100 */
[----:B------:R0:W2:Y:S01]  /*0240*/  SYNCS.EXCH.64 URZ, [UR8+0x28], UR6 ;  /* 0x00002806083f75b2 */ /* 0x0000a20008000100 */
[----:B------:R0:W3:Y:S01]  /*0250*/  SYNCS.EXCH.64 URZ, [UR8+0x8], UR4 ;  /* 0x00000804083f75b2 */ /* 0x0000e20008000100 */
[----:B------:R0:W4:Y:S01]  /*0260*/  SYNCS.EXCH.64 URZ, [UR8+0x30], UR6 ;  /* 0x00003006083f75b2 */ /* 0x0001220008000100 */
[----:B------:R0:W0:Y:S01]  /*0270*/  SYNCS.EXCH.64 URZ, [UR8+0x10], UR4 ;  /* 0x00001004083f75b2 */ /* 0x0000220008000100 */
[----:B------:R0:W0:Y:S01]  /*0280*/  SYNCS.EXCH.64 URZ, [UR8+0x38], UR6 ;  /* 0x00003806083f75b2 */ /* 0x0000220008000100 */
[----:B------:R0:W0:Y:S01]  /*0290*/  SYNCS.EXCH.64 URZ, [UR8+0x18], UR4 ;  /* 0x00001804083f75b2 */ /* 0x0000220008000100 */
[----:B------:R0:W0:Y:S01]  /*02a0*/  SYNCS.EXCH.64 URZ, [UR8+0x40], UR6 ;  /* 0x00004006083f75b2 */ /* 0x0000220008000100 */
[----:B------:R0:W0:Y:S01]  /*02b0*/  SYNCS.EXCH.64 URZ, [UR8+0x20], UR4 ;  /* 0x00002004083f75b2 */ /* 0x0000220008000100 */
[----:B------:R0:W0:Y:S01]  /*02c0*/  SYNCS.EXCH.64 URZ, [UR8+0x48], UR6 ;  /* 0x00004806083f75b2 */ /* 0x0000220008000100 */
[----:B------:R-:W-:Y:S01]  /*02d0*/  NOP ;  /* 0x0000000000007918 */ /* 0x000fe20000000000 */
.L_x_2:
[----:B------:R-:W5:Y:S01]  /*02e0*/  SHFL.IDX PT, R0, R0, RZ, 0x1f ;  /* 0x00001fff00007589 */ /* 0x000f6200000e0000 */
[----:B------:R-:W1:Y:S01]  /*02f0*/  LDC R2, c[0x0][0x65c] ;  /* 0x00019700ff027b82 */ /* 0x000e620000000800 */
[----:B------:R-:W-:Y:S02]  /*0300*/  ELECT P0, URZ, PT ;  /* 0x00000000003f782f */ /* 0x000fe40003800000 */
[----:B------:R-:W-:Y:S01]  /*0310*/  LOP3.LUT R7, R7, 0xfffff7ff, RZ, 0xc0, !PT ;  /* 0xfffff7ff07077812 */ /* 0x000fe200078ec0ff */
[----:B------:R-:W2:Y:S01]  /*0320*/  S2R R5, SR_CTAID.Y ;  /* 0x0000000000057919 */ /* 0x000ea20000002600 */
[----:B0-----:R-:W-:Y:S01]  /*0330*/  UMOV UR4, 0x20 ;  /* 0x0000002000047882 */ /* 0x001fe20000000000 */
[----:B------:R-:W-:Y:S01]  /*0340*/  NOP ;  /* 0x0000000000007918 */ /* 0x000fe20000000000 */
[----:B------:R-:W-:Y:S01]  /*0350*/  ISETP.NE.AND P2, PT, R10, RZ, PT ;  /* 0x000000ff0a00720c */ /* 0x000fe20003f45270 */
[----:B------:R-:W0:Y:S01]  /*0360*/  S2R R6, SR_CTAID.X ;  /* 0x0000000000067919 */ /* 0x000e220000002500 */
[----:B------:R-:W-:Y:S01]  /*0370*/  NOP ;  /* 0x0000000000007918 */ /* 0x000fe20000000000 */
[----:B-----5:R-:W-:-:S02]  /*0380*/  ISETP.NE.OR P0, PT, R0, RZ, !P0 ;  /* 0x000000ff0000720c */ /* 0x020fc40004705670 */
[----:B-1----:R-:W-:-:S11]  /*0390*/  ISETP.NE.AND P3, PT, R2, 0x1, PT ;  /* 0x000000010200780c */ /* 0x002fd60003f65270 */
[----:B------:R-:W-:Y:S01]  /*03a0*/  VOTEU.ALL UP0, P0 ;  /* 0x00000000003f7886 */ /* 0x000fe20000000000 */
[----:B------:R-:W-:Y:S01]  /*03b0*/  VOTEU.ALL UP1, P0 ;  /* 0x00000000003f7886 */ /* 0x000fe20000020000 */
[----:B------:R-:W-:Y:S01]  /*03c0*/  @P3 LOP3.LUT R7, R7, 0x800, RZ, 0xfc, !PT ;  /* 0x0000080007073812 */ /* 0x000fe200078efcff */
[----:B------:R-:W0:Y:S01]  /*03d0*/  @P3 LDC R17, c[0x0][0x10] ;  /* 0x00000400ff113b82 */ /* 0x000e220000000800 */
[----:B------:R-:W-:Y:S01]  /*03e0*/  SHF.R.S32.HI R7, RZ, 0x1f, R4 ;  /* 0x0000001fff077819 */ /* 0x000fe20000011404 */
[----:B------:R-:W-:Y:S01]  /*03f0*/  @!UP0 UMOV UR6, 0x400 ;  /* 0x0000040000068882 */ /* 0x000fe20000000000 */
[----:B------:R-:W-:-:S04]  /*0400*/  @!UP0 UIADD3 UR4, -UR4, 0x100000, URZ ;  /* 0x0010000004048890 */ /* 0x000fc8000fffe13f */
[----:B------:R-:W-:Y:S02]  /*0410*/  @!UP0 USHF.L.U32 UR5, UR4, 0xb, URZ ;  /* 0x0000000b04058899 */ /* 0x000fe4000800063f */
[----:B------:R-:W-:Y:S01]  /*0420*/  @!UP0 USHF.L.U32 UR4, UR4, 0x1, URZ ;  /* 0x0000000104048899 */ /* 0x000fe2000800063f */
[----:B--2---:R-:W-:Y:S01]  /*0430*/  @P3 IMAD.MOV.U32 R8, RZ, RZ, R5 ;  /* 0x000000ffff083224 */ /* 0x004fe200078e0005 */
[----:B------:R-:W-:Y:S01]  /*0440*/  LEA.HI R7, R7, R4, RZ, 0x2 ;  /* 0x0000000407077211 */ /* 0x000fe200078f10ff */
[----:B------:R-:W-:Y:S01]  /*0450*/  @P3 IMAD.MOV.U32 R9, RZ, RZ, RZ ;  /* 0x000000ffff093224 */ /* 0x000fe200078e00ff */
[----:B------:R-:W1:Y:S02]  /*0460*/  @!UP0 S2UR UR7, SR_CgaCtaId ;  /* 0x00000000000789c3 */ /* 0x000e640000008800 */
[----:B------:R-:W-:-:S05]  /*0470*/  LOP3.LUT R7, R7, 0xfffffffc, RZ, 0xc0, !PT ;  /* 0xfffffffc07077812 */ /* 0x000fca00078ec0ff */
[----:B------:R-:W-:Y:S01]  /*0480*/  IMAD.IADD R0, R4, 0x1, -R7 ;  /* 0x0000000104007824 */ /* 0x000fe200078e0a07 */
[----:B------:R-:W-:Y:S01]  /*0490*/  LOP3.LUT R4, R3, 0x7f, RZ, 0xc0, !PT ;  /* 0x0000007f03047812 */ /* 0x000fe200078ec0ff */
[----:B------:R-:W2:Y:S01]  /*04a0*/  @!P3 LDC R11, c[0x0][0xc] ;  /* 0x00000300ff0bbb82 */ /* 0x000ea20000000800 */
[----:B------:R-:W-:Y:S02]  /*04b0*/  IMAD.MOV.U32 R7, RZ, RZ, RZ ;  /* 0x000000ffff077224 */ /* 0x000fe400078e00ff */
[----:B------:R-:W-:Y:S01]  /*04c0*/  ISETP.NE.AND P1, PT, R0, 0x3, PT ;  /* 0x000000030000780c */ /* 0x000fe20003f25270 */
[----:B0-----:R-:W-:Y:S01]  /*04d0*/  @P3 IMAD.WIDE.U32 R16, R6, R17, R8 ;  /* 0x0000001106103225 */ /* 0x001fe200078e0008 */
[----:B-1----:R-:W-:Y:S01]  /*04e0*/  @!UP0 ULEA UR8, UR7, UR6, 0x18 ;  /* 0x0000000607088291 */ /* 0x002fe2000f8ec03f */
[----:B------:R-:W-:Y:S02]  /*04f0*/  VOTEU.ALL UP0, P0 ;  /* 0x00000000003f7886 */ /* 0x000fe40000000000 */
[----:B------:R-:W-:Y:S01]  /*0500*/  ULDC UR6, c[0x0][0xc] ;  /* 0x0000030000067ab9 */ /* 0x000fe20000000800 */
[----:B------:R-:W-:Y:S01]  /*0510*/  ISETP.EQ.OR P0, PT, R0, RZ, !P1 ;  /* 0x000000ff0000720c */ /* 0x000fe20004f02670 */
[----:B------:R-:W-:-:S03]  /*0520*/  ULDC UR7, c[0x0][0x10] ;  /* 0x0000040000077ab9 */ /* 0x000fc60000000800 */
[C---:B------:R-:W-:Y:S01]  /*0530*/  ISETP.EQ.AND P0, PT, R10.reuse, RZ, P0 ;  /* 0x000000ff0a00720c */ /* 0x040fe20000702270 */
[----:B------:R-:W-:Y:S02]  /*0540*/  VIADD R10, R10, 0xffffffff ;  /* 0xffffffff0a0a7836 */ /* 0x000fe40000000000 */
[----:B--2---:R-:W-:Y:S01]  /*0550*/  @!P3 IMAD.WIDE.U32 R8, R11, R5, R6 ;  /* 0x000000050b08b225 */ /* 0x004fe200078e0006 */
[----:B------:R-:W0:Y:S02]  /*0560*/  FENCE.VIEW.ASYNC.S ;  /* 0x00000000000073c6 */ /* 0x000e240000000000 */
[----:B0-----:R-:W3:Y:S01]  /*0570*/  @!UP0 SYNCS.EXCH.64 URZ, [UR8+0x60], UR4 ;  /* 0x00006004083f85b2 */ /* 0x001ee20008000100 */
[----:B------:R-:W-:Y:S01]  /*0580*/  SEL R18, RZ, 0x1, !P0 ;  /* 0x00000001ff127807 */ /* 0x000fe20004000000 */
[----:B------:R-:W-:Y:S01]  /*0590*/  @P3 IMAD.MOV.U32 R11, RZ, RZ, RZ ;  /* 0x000000ffff0b3224 */ /* 0x000fe200078e00ff */
[----:B------:R-:W-:Y:S01]  /*05a0*/  ISETP.GE.U32.AND P1, PT, R10, 0x2, PT ;  /* 0x000000020a00780c */ /* 0x000fe20003f26070 */
[----:B------:R-:W-:-:S02]  /*05b0*/  @!P3 IMAD.MOV.U32 R16, RZ, RZ, R8 ;  /* 0x000000ffff10b224 */ /* 0x000fc400078e0008 */
[----:B------:R-:W-:Y:S01]  /*05c0*/  @P3 IMAD.IADD R17, R17, 0x1, R11 ;  /* 0x0000000111113824 */ /* 0x000fe200078e020b */
[----:B------:R-:W-:Y:S01]  /*05d0*/  SEL R18, R18, 0x2, P1 ;  /* 0x0000000212127807 */ /* 0x000fe20000800000 */
[----:B------:R-:W-:Y:S01]  /*05e0*/  @!P3 IMAD.MOV.U32 R17, RZ, RZ, R9 ;  /* 0x000000ffff11b224 */ /* 0x000fe200078e0009 */
[----:B------:R0:W3:Y:S01]  /*05f0*/  @!UP1 SYNCS.EXCH.64 URZ, [UR8+0x68], UR4 ;  /* 0x00006804083f95b2 */ /* 0x0000e20008000100 */
[----:B------:R-:W-:Y:S01]  /*0600*/  NOP ;  /* 0x0000000000007918 */ /* 0x000fe20000000000 */
[----:B0-----:R-:W-:-:S03]  /*0610*/  UIMAD.WIDE.U32 UR4, UR6, UR7, URZ ;  /* 0x00000007060472a5 */ /* 0x001fc6000f8e003f */
[----:B------:R-:W-:Y:S02]  /*0620*/  ULDC UR6, c[0x0][0x14] ;  /* 0x0000050000067ab9 */ /* 0x000fe40000000800 */
[----:B------:R-:W-:Y:S02]  /*0630*/  UIMAD.WIDE.U32 UR36, UR4, UR6, URZ ;  /* 0x00000006042472a5 */ /* 0x000fe4000f8e003f */
[----:B------:R-:W-:-:S04]  /*0640*/  UIMAD UR42, UR5, UR6, URZ ;  /* 0x00000006052a72a4 */ /* 0x000fc8000f8e023f */
[----:B------:R-:W-:Y:S01]  /*0650*/  UIADD3 UR42, UR37, UR42, URZ ;  /* 0x0000002a252a7290 */ /* 0x000fe2000fffe03f */
[----:B---34-:R-:W-:Y:S06]  /*0660*/  BAR.SYNC.DEFER_BLOCKING 0x0 ;  /* 0x0000000000007b1d */ /* 0x018fec0000010000 */
[----:B------:R-:W-:Y:S05]  /*0670*/  @!P2 BRA `(.L_x_3) ;  /* 0x000000680084a947 */ /* 0x000fea0003800000 */
[----:B------:R-:W-:-:S13]  /*0680*/  ISETP.GT.U32.AND P0, PT, R10, 0x1, PT ;  /* 0x000000010a00780c */ /* 0x000fda0003f04070 */
[----:B------:R-:W-:Y:S05]  /*0690*/  @P0 EXIT ;  /* 0x000000000000094d */ /* 0x000fea0003800000 */
[----:B------:R-:W-:Y:S01]  /*06a0*/  ULDC.64 UR4, c[0x0][0x650] ;  /* 0x0001940000047ab9 */ /* 0x000fe20000000a00 */
[----:B------:R-:W-:Y:S01]  /*06b0*/  PRMT R0, RZ, 0x7610, R0 ;  /* 0x00007610ff007816 */ /* 0x000fe20000000000 */
[----:B------:R-:W-:Y:S01]  /*06c0*/  IMAD.MOV.U32 R107, RZ, RZ, -0x1 ;  /* 0xffffffffff6b7424 */ /* 0x000fe200078e00ff */
[----:B------:R-:W-:Y:S01]  /*06d0*/  ISETP.GE.U32.AND P0, PT, R16, UR4, PT ;  /* 0x0000000410007c0c */ /* 0x000fe2000bf06070 */
[----:B------:R-:W-:Y:S02]  /*06e0*/  IMAD.MOV.U32 R100, RZ, RZ, -0x1 ;  /* 0xffffffffff647424 */ /* 0x000fe400078e00ff */
[----:B------:R-:W-:Y:S01]  /*06f0*/  IMAD.MOV.U32 R19, RZ, RZ, -0x1 ;  /* 0xffffffffff137424 */ /* 0x000fe200078e00ff */
[----:B------:R-:W-:-:S13]  /*0700*/  ISETP.GE.U32.AND.EX P0, PT, R17, UR5, PT, P0 ;  /* 0x0000000511007c0c */ /* 0x000fda000bf06100 */
[----:B------:R-:W-:Y:S05]  /*0710*/  @P0 BRA `(.L_x_4) ;  /* 0x0000000400580947 */ /* 0x000fea0003800000 */
[----:B------:R-:W0:Y:S01]  /*0720*/  LDC.64 R20, c[0x0][0x628] ;  /* 0x00018a00ff147b82 */ /* 0x000e220000000a00 */
[----:B------:R-:W-:Y:S02]  /*0730*/  IMAD.MOV.U32 R8, RZ, RZ, R16 ;  /* 0x000000ffff087224 */ /* 0x000fe400078e0010 */
[----:B------:R-:W-:-:S05]  /*0740*/  IMAD.MOV.U32 R9, RZ, RZ, R17 ;  /* 0x000000ffff097224 */ /* 0x000fca00078e0011 */
[----:B------:R-:W1:Y:S08]  /*0750*/  LDC R0, c[0x0][0x630] ;  /* 0x00018c00ff007b82 */ /* 0x000e700000000800 */
[----:B------:R-:W2:Y:S01]  /*0760*/  LDC.64 R22, c[0x0][0x620] ;  /* 0x00018800ff167b82 */ /* 0x000ea20000000a00 */
[----:B0-----:R-:W-:-:S04]  /*0770*/  ISETP.NE.U32.AND P0, PT, R20, RZ, PT ;  /* 0x000000ff1400720c */ /* 0x001fc80003f05070 */
[----:B------:R-:W-:-:S13]  /*0780*/  ISETP.NE.AND.EX P0, PT, R21, RZ, PT, P0 ;  /* 0x000000ff1500720c */ /* 0x000fda0003f05300 */
[----:B-12---:R-:W-:Y:S05]  /*0790*/  @!P0 BRA `(.L_x_5) ;  /* 0x0000000000288947 */ /* 0x006fea0003800000 */
[----:B------:R-:W0:Y:S02]  /*07a0*/  LDC R13, c[0x0][0x634] ;  /* 0x00018d00ff0d7b82 */ /* 0x000e240000000800 */
[----:B0-----:R-:W-:-:S05]  /*07b0*/  IADD3 R13, P0, R16, R13, RZ ;  /* 0x0000000d100d7210 */ /* 0x001fca0007f1e0ff */
[----:B------:R-:W-:-:S04]  /*07c0*/  IMAD.X R15, RZ, RZ, R17, P0 ;  /* 0x000000ffff0f7224 */ /* 0x000fc800000e0611 */
[----:B------:R-:W-:-:S04]  /*07d0*/  IMAD.WIDE.U32 R8, R15, R20, RZ ;  /* 0x000000140f087225 */ /* 0x000fc800078e00ff */
[----:B------:R-:W-:-:S04]  /*07e0*/  IMAD.WIDE.U32 R10, P0, R13, R21, R8 ;  /* 0x000000150d0a7225 */ /* 0x000fc80007800008 */
[----:B------:R-:W-:-:S04]  /*07f0*/  IMAD.WIDE.U32 R8, R13, R20, RZ ;  /* 0x000000140d087225 */ /* 0x000fc800078e00ff */
[----:B------:R-:W-:Y:S01]  /*0800*/  IMAD.X R13, RZ, RZ, RZ, P0 ;  /* 0x000000ffff0d7224 */ /* 0x000fe200000e06ff */
[----:B------:R-:W-:Y:S01]  /*0810*/  IADD3 RZ, P0, R9, R10, RZ ;  /* 0x0000000a09ff7210 */ /* 0x000fe20007f1e0ff */
[----:B------:R-:W-:-:S04]  /*0820*/  IMAD.MOV.U32 R12, RZ, RZ, R11 ;  /* 0x000000ffff0c7224 */ /* 0x000fc800078e000b */
[----:B------:R-:W-:-:S08]  /*0830*/  IMAD.WIDE.U32.X R8, R15, R21, R12, P0 ;  /* 0x000000150f087225 */ /* 0x000fd000000e040c */
.L_x_5:
[-CC-:B------:R-:W-:Y:S01]  /*0840*/  SHF.R.U64 R25, R8, R0.reuse, R9.reuse ;  /* 0x0000000008197219 */ /* 0x180fe20000001209 */
[----:B------:R-:W0:Y:S01]  /*0850*/  LDC R12, c[0x0][0x618] ;  /* 0x00018600ff0c7b82 */ /* 0x000e220000000800 */
[----:B------:R-:W-:Y:S01]  /*0860*/  SHF.R.U32.HI R7, RZ, R0, R9 ;  /* 0x00000000ff077219 */ /* 0x000fe20000011609 */
[----:B------:R-:W-:Y:S01]  /*0870*/  ULDC UR4, c[0x0][0x150] ;  /* 0x0000540000047ab9 */ /* 0x000fe20000000800 */
[----:B------:R-:W-:Y:S02]  /*0880*/  IADD3 R11, P0, RZ, -R25, RZ ;  /* 0x80000019ff0b7210 */ /* 0x000fe40007f1e0ff */
[----:B------:R-:W-:-:S03]  /*0890*/  I2FP.F32.U32 R0, R6 ;  /* 0x0000000600007245 */ /* 0x000fc60000201000 */
[----:B------:R-:W1:Y:S01]  /*08a0*/  LDC.64 R30, c[0x0][0x640] ;  /* 0x00019000ff1e7b82 */ /* 0x000e620000000a00 */
[----:B------:R-:W-:Y:S02]  /*08b0*/  IMAD.X R13, RZ, RZ, ~R7, P0 ;  /* 0x000000ffff0d7224 */ /* 0x000fe400000e0e07 */
[----:B------:R-:W-:Y:S01]  /*08c0*/  FMUL R0, R0, UR4 ;  /* 0x0000000400007c20 */ /* 0x000fe20008400000 */
[----:B------:R-:W-:Y:S01]  /*08d0*/  IMAD.WIDE.U32 R8, R11, R22, R16 ;  /* 0x000000160b087225 */ /* 0x000fe200078e0010 */
[----:B------:R-:W-:-:S03]  /*08e0*/  ULDC UR4, c[0x0][0x154] ;  /* 0x0000550000047ab9 */ /* 0x000fc60000000800 */
[----:B------:R-:W-:Y:S01]  /*08f0*/  IMAD R10, R13, R22, RZ ;  /* 0x000000160d0a7224 */ /* 0x000fe200078e02ff */
[----:B------:R-:W2:Y:S01]  /*0900*/  LDC R7, c[0x0][0x144] ;  /* 0x00005100ff077b82 */ /* 0x000ea20000000800 */
[----:B------:R-:W3:Y:S02]  /*0910*/  F2I.U32.TRUNC.NTZ R0, R0 ;  /* 0x0000000000007305 */ /* 0x000ee4000020f000 */
[----:B------:R-:W-:-:S04]  /*0920*/  IMAD R11, R11, R23, R10 ;  /* 0x000000170b0b7224 */ /* 0x000fc800078e020a */
[----:B------:R-:W-:Y:S01]  /*0930*/  IMAD.IADD R9, R9, 0x1, R11 ;  /* 0x0000000109097824 */ /* 0x000fe200078e020b */
[----:B------:R-:W4:Y:S01]  /*0940*/  LDC R24, c[0x0][0x608] ;  /* 0x00018200ff187b82 */ /* 0x000f220000000800 */
[----:B------:R-:W-:-:S03]  /*0950*/  IMAD.MOV.U32 R11, RZ, RZ, -0x1 ;  /* 0xffffffffff0b7424 */ /* 0x000fc600078e00ff */
[-CC-:B0-----:R-:W-:Y:S02]  /*0960*/  SHF.R.U64 R22, R8, R12.reuse, R9.reuse ;  /* 0x0000000c08167219 */ /* 0x181fe40000001209 */
[----:B------:R-:W-:Y:S02]  /*0970*/  I2FP.F32.U32 R8, R5 ;  /* 0x0000000500087245 */ /* 0x000fe40000201000 */
[----:B------:R-:W0:Y:S01]  /*0980*/  LDC R28, c[0x0][0x658] ;  /* 0x00019600ff1c7b82 */ /* 0x000e220000000800 */
[----:B-1----:R-:W-:Y:S01]  /*0990*/  ISETP.NE.U32.AND P0, PT, R30, RZ, PT ;  /* 0x000000ff1e00720c */ /* 0x002fe20003f05070 */
[----:B---3--:R-:W-:Y:S02]  /*09a0*/  IMAD.MOV R10, RZ, RZ, -R0 ;  /* 0x000000ffff0a7224 */ /* 0x008fe400078e0a00 */
[----:B------:R-:W-:Y:S01]  /*09b0*/  FMUL R8, R8, UR4 ;  /* 0x0000000408087c20 */ /* 0x000fe20008400000 */
[----:B------:R-:W-:Y:S02]  /*09c0*/  SHF.R.U32.HI R9, RZ, R12, R9 ;  /* 0x0000000cff097219 */ /* 0x000fe40000011609 */
[----:B------:R-:W-:Y:S01]  /*09d0*/  ISETP.NE.AND.EX P0, PT, R31, RZ, PT, P0 ;  /* 0x000000ff1f00720c */ /* 0x000fe20003f05300 */
[----:B------:R1:W3:Y:S01]  /*09e0*/  F2I.U32.TRUNC.NTZ R15, R8 ;  /* 0x00000008000f7305 */ /* 0x0002e2000020f000 */
[----:B------:R-:W1:Y:S01]  /*09f0*/  LDC R20, c[0x0][0x148] ;  /* 0x00005200ff147b82 */ /* 0x000e620000000800 */
[----:B--2---:R-:W-:-:S07]  /*0a00*/  IMAD R0, R7, R10, R6 ;  /* 0x0000000a07007224 */ /* 0x004fce00078e0206 */
[----:B------:R-:W2:Y:S01]  /*0a10*/  LDC R26, c[0x0][0x600] ;  /* 0x00018000ff1a7b82 */ /* 0x000ea20000000800 */
[-CC-:B----4-:R-:W-:Y:S02]  /*0a20*/  SHF.R.U64 R32, R22, R24.reuse, R9.reuse ;  /* 0x0000001816207219 */ /* 0x190fe40000001209 */
[----:B------:R-:W-:Y:S01]  /*0a30*/  SHF.R.U32.HI R7, RZ, R24, R9 ;  /* 0x00000018ff077219 */ /* 0x000fe20000011609 */
[----:B------:R-:W-:-:S04]  /*0a40*/  IMAD.MOV.U32 R9, RZ, RZ, 0x1 ;  /* 0x00000001ff097424 */ /* 0x000fc800078e00ff */
[----:B------:R-:W4:Y:S01]  /*0a50*/  LDC R21, c[0x0][0x648] ;  /* 0x00019200ff157b82 */ /* 0x000f220000000800 */
[-C--:B0-----:R-:W-:Y:S02]  /*0a60*/  SHF.L.U32 R6, R11, R28.reuse, RZ ;  /* 0x0000001c0b067219 */ /* 0x081fe400000006ff */
[--C-:B------:R-:W-:Y:S02]  /*0a70*/  SHF.R.U64 R24, R32, R28, R7.reuse ;  /* 0x0000001c20187219 */ /* 0x100fe40000001207 */
[----:B------:R-:W-:Y:S02]  /*0a80*/  LOP3.LUT R13, RZ, R6, RZ, 0x33, !PT ;  /* 0x00000006ff0d7212 */ /* 0x000fe400078e33ff */
[-C--:B------:R-:W-:Y:S01]  /*0a90*/  SHF.R.U32.HI R7, RZ, R28.reuse, R7 ;  /* 0x0000001cff077219 */ /* 0x080fe20000011607 */
[----:B------:R-:W0:Y:S01]  /*0aa0*/  LDC R23, c[0x0][0x638] ;  /* 0x00018e00ff177b82 */ /* 0x000e220000000800 */
[----:B------:R-:W-:Y:S01]  /*0ab0*/  SHF.L.U32 R12, R9, R28, RZ ;  /* 0x0000001c090c7219 */ /* 0x000fe200000006ff */
[----:B------:R-:W-:-:S06]  /*0ac0*/  IMAD.MOV.U32 R6, RZ, RZ, R24 ;  /* 0x000000ffff067224 */ /* 0x000fcc00078e0018 */
[----:B------:R-:W0:Y:S01]  /*0ad0*/  LDC R107, c[0x0][0x610] ;  /* 0x00018400ff6b7b82 */ /* 0x000e220000000800 */
[----:B-1-3--:R-:W-:Y:S05]  /*0ae0*/  @!P0 BRA `(.L_x_6) ;  /* 0x0000000000288947 */ /* 0x00afea0003800000 */
[----:B------:R-:W1:Y:S02]  /*0af0*/  LDC R11, c[0x0][0x64c] ;  /* 0x00019300ff0b7b82 */ /* 0x000e640000000800 */
[----:B-1----:R-:W-:-:S05]  /*0b00*/  IADD3 R11, P0, R24, R11, RZ ;  /* 0x0000000b180b7210 */ /* 0x002fca0007f1e0ff */
        /* <DEDUP_REMOVED lines=8> */
.L_x_6:
[----:B----4-:R-:W-:Y:S01]  /*0b90*/  SHF.R.U64 R6, R6, R21, R7 ;  /* 0x0000001506067219 */ /* 0x010fe20000001207 */
[----:B--2---:R-:W-:Y:S01]  /*0ba0*/  VIADD R7, R26, 0xffffffff ;  /* 0xffffffff1a077836 */ /* 0x004fe20000000000 */
[----:B------:R-:W-:Y:S01]  /*0bb0*/  LOP3.LUT R13, R32, R13, RZ, 0xc0, !PT ;  /* 0x0000000d200d7212 */ /* 0x000fe200078ec0ff */
[----:B------:R-:W-:Y:S02]  /*0bc0*/  IMAD.MOV R15, RZ, RZ, -R15 ;  /* 0x000000ffff0f7224 */ /* 0x000fe400078e0a0f */
[----:B------:R-:W-:Y:S02]  /*0bd0*/  IMAD.MOV R8, RZ, RZ, -R6 ;  /* 0x000000ffff087224 */ /* 0x000fe400078e0a06 */
[----:B------:R-:W-:Y:S01]  /*0be0*/  IMAD R13, R12, R6, R13 ;  /* 0x000000060c0d7224 */ /* 0x000fe200078e020d */
[----:B------:R-:W-:Y:S01]  /*0bf0*/  LOP3.LUT R6, R22, R7, RZ, 0xc0, !PT ;  /* 0x0000000716067212 */ /* 0x000fe200078ec0ff */
[----:B------:R-:W-:Y:S02]  /*0c00*/  @P3 IMAD R0, R20, R15, R5 ;  /* 0x0000000f14003224 */ /* 0x000fe400078e0205 */
[----:B0-----:R-:W-:-:S02]  /*0c10*/  IMAD R5, R8, R23, R24 ;  /* 0x0000001708057224 */ /* 0x001fc400078e0218 */
[----:B------:R-:W-:Y:S02]  /*0c20*/  IMAD R107, R13, R107, R0 ;  /* 0x0000006b0d6b7224 */ /* 0x000fe400078e0200 */
[----:B------:R-:W-:Y:S02]  /*0c30*/  IMAD R6, R5, R26, R6 ;  /* 0x0000001a05067224 */ /* 0x000fe400078e0206 */
[----:B------:R-:W-:Y:S02]  /*0c40*/  IMAD.MOV.U32 R0, RZ, RZ, 0x1 ;  /* 0x00000001ff007424 */ /* 0x000fe400078e00ff */
[----:B------:R-:W-:Y:S01]  /*0c50*/  IMAD.MOV.U32 R19, RZ, RZ, R25 ;  /* 0x000000ffff137224 */ /* 0x000fe200078e0019 */
[----:B------:R-:W-:Y:S02]  /*0c60*/  SEL R100, R6, R107, !P3 ;  /* 0x0000006b06647207 */ /* 0x000fe40005800000 */
[----:B------:R-:W-:-:S07]  /*0c70*/  SEL R107, R107, R6, !P3 ;  /* 0x000000066b6b7207 */ /* 0x000fce0005800000 */
.L_x_4:
[----:B------:R-:W-:-:S08]  /*0c80*/  NOP ;  /* 0x0000000000007918 */ /* 0x000fd00000000000 */
[----:B------:R-:W0:Y:S02]  /*0c90*/  USETMAXREG.TRY_ALLOC.CTAPOOL UP0, 0xe8 ;  /* 0x000000e8000079c8 */ /* 0x000e240008000600 */
[----:B0-----:R-:W-:-:S13]  /*0ca0*/  PLOP3.LUT P0, PT, PT, PT, UP0, 0x80, 0x0 ;  /* 0x000000000000781c */ /* 0x001fda0003f0f008 */
[----:B------:R-:W-:Y:S05]  /*0cb0*/  @!P0 BRA `(.L_x_4) ;  /* 0xfffffffc00f08947 */ /* 0x000fea000383ffff */
[----:B------:R-:W-:Y:S01]  /*0cc0*/  ULDC.64 UR4, c[0x0][0x598] ;  /* 0x0001660000047ab9 */ /* 0x000fe20000000a00 */
[----:B------:R-:W-:Y:S01]  /*0cd0*/  ULDC.64 UR38, c[0x0][0x208] ;  /* 0x0000820000267ab9 */ /* 0x000fe20000000a00 */
[----:B------:R-:W-:-:S04]  /*0ce0*/  ISETP.NE.U32.AND P0, PT, RZ, UR4, PT ;  /* 0x00000004ff007c0c */ /* 0x000fc8000bf05070 */
[----:B------:R-:W-:-:S13]  /*0cf0*/  ISETP.NE.AND.EX P0, PT, RZ, UR5, PT, P0 ;  /* 0x00000005ff007c0c */ /* 0x000fda000bf05300 */
[----:B------:R-:W-:Y:S05]  /*0d00*/  @!P0 BRA `(.L_x_7) ;  /* 0x00000000001c8947 */ /* 0x000fea0003800000 */
[----:B------:R-:W0:Y:S02]  /*0d10*/  LDC.64 R6, c[0x0][0x598] ;  /* 0x00016600ff067b82 */ /* 0x000e240000000a00 */
[----:B0-----:R-:W2:Y:S02]  /*0d20*/  LDG.E.64 R6, desc[UR38][R6.64] ;  /* 0x0000002606067981 */ /* 0x001ea4000c1e1b00 */
[----:B--2---:R-:W-:-:S04]  /*0d30*/  ISETP.NE.U32.AND P0, PT, R6, RZ, PT ;  /* 0x000000ff0600720c */ /* 0x004fc80003f05070 */
[----:B------:R-:W-:-:S13]  /*0d40*/  ISETP.NE.AND.EX P0, PT, R7, RZ, PT, P0 ;  /* 0x000000ff0700720c */ /* 0x000fda0003f05300 */
[----:B------:R-:W-:Y:S05]  /*0d50*/  @!P0 BRA `(.L_x_7) ;  /* 0x0000000000088947 */ /* 0x000fea0003800000 */
[----:B------:R0:W5:Y:S01]  /*0d60*/  LD.E R88, desc[UR38][R6.64] ;  /* 0x0000002606587980 */ /* 0x000162000c101900 */
[----:B------:R-:W-:Y:S05]  /*0d70*/  BRA `(.L_x_8) ;  /* 0x0000000000247947 */ /* 0x000fea0003800000 */
.L_x_7:
[----:B------:R-:W-:Y:S02]  /*0d80*/  ULDC.64 UR4, c[0x0][0x588] ;  /* 0x0001620000047ab9 */ /* 0x000fe40000000a00 */
[----:B------:R-:W-:-:S04]  /*0d90*/  ISETP.NE.U32.AND P0, PT, RZ, UR4, PT ;  /* 0x00000004ff007c0c */ /* 0x000fc8000bf05070 */
[----:B------:R-:W-:-:S13]  /*0da0*/  ISETP.NE.AND.EX P0, PT, RZ, UR5, PT, P0 ;  /* 0x00000005ff007c0c */ /* 0x000fda000bf05300 */
[----:B------:R-:W-:Y:S05]  /*0db0*/  @!P0 BRA `(.L_x_9) ;  /* 0x00000000000c8947 */ /* 0x000fea0003800000 */
[----:B------:R-:W0:Y:S02]  /*0dc0*/  LDC.64 R88, c[0x0][0x588] ;  /* 0x00016200ff587b82 */ /* 0x000e240000000a00 */
[----:B0-----:R1:W5:Y:S01]  /*0dd0*/  LDG.E R88, desc[UR38][R88.64] ;  /* 0x0000002658587981 */ /* 0x001362000c1e1900 */
[----:B------:R-:W-:Y:S05]  /*0de0*/  BRA `(.L_x_8) ;  /* 0x0000000000087947 */ /* 0x000fea0003800000 */
.L_x_9:
[----:B------:R-:W-:Y:S02]  /*0df0*/  ULDC UR4, c[0x0][0x580] ;  /* 0x0001600000047ab9 */ /* 0x000fe40000000800 */
[----:B------:R-:W-:-:S07]  /*0e00*/  IMAD.U32 R88, RZ, RZ, UR4 ;  /* 0x00000004ff587e24 */ /* 0x000fce000f8e00ff */
.L_x_8:
[----:B------:R-:W-:Y:S02]  /*0e10*/  ULDC.64 UR4, c[0x0][0x5a0] ;  /* 0x0001680000047ab9 */ /* 0x000fe40000000a00 */
[----:B------:R-:W-:-:S04]  /*0e20*/  ISETP.NE.U32.AND P0, PT, RZ, UR4, PT ;  /* 0x00000004ff007c0c */ /* 0x000fc8000bf05070 */
[----:B------:R-:W-:-:S13]  /*0e30*/  ISETP.NE.AND.EX P0, PT, RZ, UR5, PT, P0 ;  /* 0x00000005ff007c0c */ /* 0x000fda000bf05300 */
[----:B------:R-:W-:Y:S05]  /*0e40*/  @!P0 BRA `(.L_x_10) ;  /* 0x00000000001c8947 */ /* 0x000fea0003800000 */
[----:B0-----:R-:W0:Y:S02]  /*0e50*/  LDC.64 R6, c[0x0][0x5a0] ;  /* 0x00016800ff067b82 */ /* 0x001e240000000a00 */
[----:B0-----:R-:W2:Y:S02]  /*0e60*/  LDG.E.64 R6, desc[UR38][R6.64] ;  /* 0x0000002606067981 */ /* 0x001ea4000c1e1b00 */
[----:B--2---:R-:W-:-:S04]  /*0e70*/  ISETP.NE.U32.AND P0, PT, R6, RZ, PT ;  /* 0x000000ff0600720c */ /* 0x004fc80003f05070 */
[----:B------:R-:W-:-:S13]  /*0e80*/  ISETP.NE.AND.EX P0, PT, R7, RZ, PT, P0 ;  /* 0x000000ff0700720c */ /* 0x000fda0003f05300 */
[----:B------:R-:W-:Y:S05]  /*0e90*/  @!P0 BRA `(.L_x_10) ;  /* 0x0000000000088947 */ /* 0x000fea0003800000 */
[----:B-1----:R0:W5:Y:S01]  /*0ea0*/  LD.E R89, desc[UR38][R6.64] ;  /* 0x0000002606597980 */ /* 0x002162000c101900 */
[----:B------:R-:W-:Y:S05]  /*0eb0*/  BRA `(.L_x_11) ;  /* 0x0000000000247947 */ /* 0x000fea0003800000 */
.L_x_10:
[----:B------:R-:W-:Y:S02]  /*0ec0*/  ULDC.64 UR4, c[0x0][0x590] ;  /* 0x0001640000047ab9 */ /* 0x000fe40000000a00 */
[----:B------:R-:W-:-:S04]  /*0ed0*/  ISETP.NE.U32.AND P0, PT, RZ, UR4, PT ;  /* 0x00000004ff007c0c */ /* 0x000fc8000bf05070 */
[----:B------:R-:W-:-:S13]  /*0ee0*/  ISETP.NE.AND.EX P0, PT, RZ, UR5, PT, P0 ;  /* 0x00000005ff007c0c */ /* 0x000fda000bf05300 */
[----:B------:R-:W-:Y:S05]  /*0ef0*/  @!P0 BRA `(.L_x_12) ;  /* 0x00000000000c8947 */ /* 0x000fea0003800000 */
[----:B0-----:R-:W1:Y:S02]  /*0f00*/  LDC.64 R6, c[0x0][0x590] ;  /* 0x00016400ff067b82 */ /* 0x001e640000000a00 */
[----:B-1----:R1:W5:Y:S01]  /*0f10*/  LDG.E R89, desc[UR38][R6.64] ;  /* 0x0000002606597981 */ /* 0x002362000c1e1900 */
[----:B------:R-:W-:Y:S05]  /*0f20*/  BRA `(.L_x_11) ;  /* 0x0000000000087947 */ /* 0x000fea0003800000 */
.L_x_12:
[----:B------:R-:W-:Y:S02]  /*0f30*/  ULDC UR4, c[0x0][0x584] ;  /* 0x0001610000047ab9 */ /* 0x000fe40000000800 */
[----:B-1----:R-:W-:-:S07]  /*0f40*/  IMAD.U32 R89, RZ, RZ, UR4 ;  /* 0x00000004ff597e24 */ /* 0x002fce000f8e00ff */
.L_x_11:
[----:B------:R-:W-:-:S13]  /*0f50*/  LOP3.LUT P0, RZ, R0, 0xff, RZ, 0xc0, !PT ;  /* 0x000000ff00ff7812 */ /* 0x000fda000780c0ff */
[----:B------:R-:W-:Y:S05]  /*0f60*/  @!P0 EXIT ;  /* 0x000000000000894d */ /* 0x000fea0003800000 */
[----:B------:R-:W2:Y:S01]  /*0f70*/  LDC R91, c[0x0][0x658] ;  /* 0x00019600ff5b7b82 */ /* 0x000ea20000000800 */
[----:B------:R-:W-:Y:S01]  /*0f80*/  ULDC.64 UR6, c[0x0][0x288] ;  /* 0x0000a20000067ab9 */ /* 0x000fe20000000a00 */
[----:B------:R-:W-:Y:S01]  /*0f90*/  LOP3.LUT R14, R14, 0x1, RZ, 0xc0, !PT ;  /* 0x000000010e0e7812 */ /* 0x000fe200078ec0ff */
[----:B------:R-:W-:Y:S01]  /*0fa0*/  UIADD3 UR4, UR7, 0x1f, URZ ;  /* 0x0000001f07047890 */ /* 0x000fe2000fffe03f */
[----:B------:R-:W-:Y:S01]  /*0fb0*/  SHF.R.U32.HI R0, RZ, 0x2, R3 ;  /* 0x00000002ff007819 */ /* 0x000fe20000011603 */
[----:B------:R-:W-:Y:S01]  /*0fc0*/  IMAD.U32 R5, RZ, RZ, UR6 ;  /* 0x00000006ff057e24 */ /* 0x000fe2000f8e00ff */
[----:B------:R-:W-:Y:S01]  /*0fd0*/  SHF.R.U32.HI R4, RZ, 0x1, R4 ;  /* 0x00000001ff047819 */ /* 0x000fe20000011604 */
[----:B------:R-:W-:Y:S01]  /*0fe0*/  USHF.R.S32.HI UR5, URZ, 0x1f, UR4 ;  /* 0x0000001f3f057899 */ /* 0x000fe20008011404 */
[----:B------:R-:W3:Y:S01]  /*0ff0*/  LDC.64 R94, c[0x0][0x5c8] ;  /* 0x00017200ff5e7b82 */ /* 0x000ee20000000a00 */
[----:B------:R-:W-:Y:S01]  /*1000*/  LOP3.LUT R90, R3, 0x3, RZ, 0xc0, !PT ;  /* 0x00000003035a7812 */ /* 0x000fe200078ec0ff */
[----:B01----:R-:W-:Y:S01]  /*1010*/  IMAD.SHL.U32 R7, R14, 0x40, RZ ;  /* 0x000000400e077824 */ /* 0x003fe200078e00ff */
[----:B------:R-:W-:Y:S01]  /*1020*/  LOP3.LUT R0, R0, 0x7, RZ, 0xc0, !PT ;  /* 0x0000000700007812 */ /* 0x000fe200078ec0ff */
[----:B------:R-:W-:Y:S01]  /*1030*/  ULEA.HI UR5, UR5, UR4, URZ, 0x5 ;  /* 0x0000000405057291 */ /* 0x000fe2000f8f283f */
[----:B------:R-:W-:Y:S01]  /*1040*/  LOP3.LUT R23, R4, 0x30, RZ, 0xc0, !PT ;  /* 0x0000003004177812 */ /* 0x000fe200078ec0ff */
[----:B------:R-:W-:Y:S01]  /*1050*/  IMAD R90, R90, -0x2, R5 ;  /* 0xfffffffe5a5a7824 */ /* 0x000fe200078e0205 */
[--C-:B------:R-:W-:Y:S01]  /*1060*/  LOP3.LUT R22, R7, 0x40, R0.reuse, 0xe2, !PT ;  /* 0x0000004007167812 */ /* 0x100fe200078ee200 */
[----:B------:R-:W-:Y:S01]  /*1070*/  USHF.R.S32.HI UR43, URZ, 0x5, UR5 ;  /* 0x000000053f2b7899 */ /* 0x000fe20008011405 */
[----:B------:R-:W-:Y:S01]  /*1080*/  IADD3 R5, RZ, -R23, -R0 ;  /* 0x80000017ff057210 */ /* 0x000fe20007ffe800 */
[----:B------:R-:W-:Y:S01]  /*1090*/  IMAD.MOV.U32 R0, RZ, RZ, -0x1 ;  /* 0xffffffffff007424 */ /* 0x000fe200078e00ff */
[C---:B------:R-:W-:Y:S01]  /*10a0*/  LOP3.LUT R97, R3.reuse, 0x80, RZ, 0xc0, !PT ;  /* 0x0000008003617812 */ /* 0x040fe200078ec0ff */
[----:B------:R-:W-:Y:S01]  /*10b0*/  IMAD.MOV.U32 R4, RZ, RZ, 0x1 ;  /* 0x00000001ff047424 */ /* 0x000fe200078e00ff */
[----:B------:R-:W-:Y:S01]  /*10c0*/  UISETP.LT.AND UP0, UPT, UR43, 0x1, UPT ;  /* 0x000000012b00788c */ /* 0x000fe2000bf01270 */
[----:B------:R-:W-:Y:S01]  /*10d0*/  IMAD R5, R14, -0x40, R5 ;  /* 0xffffffc00e057824 */ /* 0x000fe200078e0205 */
[----:B------:R-:W-:Y:S01]  /*10e0*/  ULDC UR4, c[0x0][0x284] ;  /* 0x0000a10000047ab9 */ /* 0x000fe20000000800 */
[----:B--2---:R-:W-:Y:S01]  /*10f0*/  SHF.L.U32 R0, R0, R91, RZ ;  /* 0x0000005b00007219 */ /* 0x004fe200000006ff */
[----:B------:R-:W-:Y:S01]  /*1100*/  USEL UR44, UR43, 0x1, UP0 ;  /* 0x000000012b2c7887 */ /* 0x000fe20008000000 */
[----:B------:R-:W-:Y:S01]  /*1110*/  LOP3.LUT R22, R22, R23, RZ, 0xfc, !PT ;  /* 0x0000001716167212 */ /* 0x000fe200078efcff */
[----:B------:R-:W-:Y:S01]  /*1120*/  IMAD.SHL.U32 R96, R3, 0x2, RZ ;  /* 0x0000000203607824 */ /* 0x000fe200078e00ff */
[----:B------:R-:W-:Y:S01]  /*1130*/  SHF.L.U32 R91, R4, R91, RZ ;  /* 0x0000005b045b7219 */ /* 0x000fe200000006ff */
[----:B------:R-:W-:Y:S01]  /*1140*/  VIADD R99, R5, UR4 ;  /* 0x0000000405637c36 */ /* 0x000fe20008000000 */
[----:B------:R-:W-:Y:S01]  /*1150*/  LOP3.LUT R112, R18, 0x1, RZ, 0xfc, !PT ;  /* 0x0000000112707812 */ /* 0x000fe200078efcff */
[----:B------:R-:W-:Y:S01]  /*1160*/  IMAD.MOV.U32 R23, RZ, RZ, RZ ;  /* 0x000000ffff177224 */ /* 0x000fe200078e00ff */
[C-C-:B---3--:R-:W-:Y:S01]  /*1170*/  SHF.L.U64.HI R92, R94.reuse, 0x7, R95.reuse ;  /* 0x000000075e5c7819 */ /* 0x148fe2000001025f */
[----:B------:R-:W-:Y:S01]  /*1180*/  UIADD3 UR44, UR43, -UR44, URZ ;  /* 0x8000002c2b2c7290 */ /* 0x000fe2000fffe03f */
[C---:B------:R-:W-:Y:S01]  /*1190*/  SHF.L.U64.HI R93, R94.reuse, 0x3, R95 ;  /* 0x000000035e5d7819 */ /* 0x040fe2000001025f */
[C---:B------:R-:W-:Y:S01]  /*11a0*/  IMAD.SHL.U32 R95, R94.reuse, 0x80, RZ ;  /* 0x000000805e5f7824 */ /* 0x040fe200078e00ff */
[----:B------:R-:W-:Y:S01]  /*11b0*/  SHF.R.U32.HI R97, RZ, 0x7, R97 ;  /* 0x00000007ff617819 */ /* 0x000fe20000011661 */
[----:B------:R-:W-:Y:S01]  /*11c0*/  IMAD.SHL.U32 R94, R94, 0x8, RZ ;  /* 0x000000085e5e7824 */ /* 0x000fe200078e00ff */
[----:B------:R-:W-:Y:S01]  /*11d0*/  LOP3.LUT R98, RZ, R0, RZ, 0x33, !PT ;  /* 0x00000000ff627212 */ /* 0x000fe200078e33ff */
[----:B------:R-:W-:Y:S01]  /*11e0*/  UMOV UR40, URZ ;  /* 0x0000003f00287c82 */ /* 0x000fe20008000000 */
[----:B------:R-:W-:-:S05]  /*11f0*/  UMOV UR41, URZ ;  /* 0x0000003f00297c82 */ /* 0x000fca0008000000 */
.L_x_156:
[----:B0-----:R-:W0:Y:S01]  /*1200*/  SHFL.IDX PT, R0, R97, RZ, 0x1f ;  /* 0x00001fff61007589 */ /* 0x001e2200000e0000 */
[----:B-1----:R-:W1:Y:S01]  /*1210*/  S2UR UR7, SR_CgaCtaId ;  /* 0x00000000000779c3 */ /* 0x002e620000008800 */
[----:B------:R-:W-:Y:S01]  /*1220*/  UMOV UR6, 0x400 ;  /* 0x0000040000067882 */ /* 0x000fe20000000000 */
[----:B0-----:R-:W-:Y:S01]  /*1230*/  R2UR UR4, R0 ;  /* 0x00000000000472ca */ /* 0x001fe200000e0000 */
[----:B-1----:R-:W-:-:S12]  /*1240*/  ULEA UR46, UR7, UR6, 0x18 ;  /* 0x00000006072e7291 */ /* 0x002fd8000f8ec03f */
[----:B------:R-:W-:-:S04]  /*1250*/  ULEA.HI UR5, UR4, UR4, URZ, 0x1 ;  /* 0x0000000404057291 */ /* 0x000fc8000f8f083f */
[----:B------:R-:W-:-:S04]  /*1260*/  ULOP3.LUT UR5, UR5, 0xffffe, URZ, 0xc0, !UPT ;  /* 0x000ffffe05057892 */ /* 0x000fc8000f8ec03f */
[----:B------:R-:W-:-:S03]  /*1270*/  UIADD3 UR5, UR4, -UR5, URZ ;  /* 0x8000000504057290 */ /* 0x000fc6000fffe03f */
[----:B------:R-:W-:Y:S01]  /*1280*/  ULDC UR4, c[0x0][0x28c] ;  /* 0x0000a30000047ab9 */ /* 0x000fe20000000800 */
[----:B------:R-:W-:Y:S01]  /*1290*/  ULEA UR5, UR5, UR46, 0xc ;  /* 0x0000002e05057291 */ /* 0x000fe2000f8e603f */
[----:B------:R-:W-:-:S03]  /*12a0*/  ISETP.LT.AND P0, PT, RZ, UR4, PT ;  /* 0x00000004ff007c0c */ /* 0x000fc6000bf01270 */
[----:B------:R-:W-:-:S04]  /*12b0*/  UIADD3 UR5, UR5, 0x100, URZ ;  /* 0x0000010005057890 */ /* 0x000fc8000fffe03f */
[----:B------:R-:W-:-:S04]  /*12c0*/  USHF.R.U32.HI UR5, URZ, 0x4, UR5 ;  /* 0x000000043f057899 */ /* 0x000fc80008011605 */
[----:B------:R-:W-:-:S04]  /*12d0*/  ULOP3.LUT UR5, UR5, 0x3fff, URZ, 0xc0, !UPT ;  /* 0x00003fff05057892 */ /* 0x000fc8000f8ec03f */
[----:B------:R-:W-:Y:S01]  /*12e0*/  ULOP3.LUT UR45, UR5, 0x10000, URZ, 0xfc, !UPT ;  /* 0x00010000052d7892 */ /* 0x000fe2000f8efc3f */
[----:B--2345:R-:W-:Y:S11]  /*12f0*/  @P0 BRA `(.L_x_13) ;  /* 0x0000000000400947 */ /* 0x03cff60003800000 */
[----:B------:R-:W-:Y:S01]  /*1300*/  MOV R0, 0x0 ;  /* 0x0000000000007802 */ /* 0x000fe20000000f00 */
[----:B------:R-:W-:Y:S01]  /*1310*/  ULDC.64 UR4, c[0x4][0x68] ;  /* 0x01001a0000047ab9 */ /* 0x000fe20000000a00 */
[----:B------:R-:W-:Y:S01]  /*1320*/  ULDC.64 UR6, c[0x4][0x8] ;  /* 0x0100020000067ab9 */ /* 0x000fe20000000a00 */
[----:B------:R-:W-:Y:S01]  /*1330*/  IMAD.U32 R4, RZ, RZ, UR4 ;  /* 0x00000004ff047e24 */ /* 0x000fe2000f8e00ff */
[----:B------:R0:W1:Y:S01]  /*1340*/  LDC.64 R14, c[0x4][R0] ;  /* 0x01000000000e7b82 */ /* 0x0000620000000a00 */
[----:B------:R-:W-:Y:S01]  /*1350*/  IMAD.U32 R5, RZ, RZ, UR5 ;  /* 0x00000005ff057e24 */ /* 0x000fe2000f8e00ff */
[----:B------:R-:W-:Y:S01]  /*1360*/  ULDC.64 UR4, c[0x4][0x70] ;  /* 0x01001c0000047ab9 */ /* 0x000fe20000000a00 */
[----:B------:R-:W-:Y:S02]  /*1370*/  IMAD.U32 R10, RZ, RZ, UR6 ;  /* 0x00000006ff0a7e24 */ /* 0x000fe4000f8e00ff */
[----:B------:R-:W-:Y:S02]  /*1380*/  IMAD.U32 R6, RZ, RZ, UR4 ;  /* 0x00000004ff067e24 */ /* 0x000fe4000f8e00ff */
[----:B------:R-:W-:-:S02]  /*1390*/  IMAD.U32 R7, RZ, RZ, UR5 ;  /* 0x00000005ff077e24 */ /* 0x000fc4000f8e00ff */
[----:B------:R-:W-:Y:S02]  /*13a0*/  IMAD.U32 R11, RZ, RZ, UR7 ;  /* 0x00000007ff0b7e24 */ /* 0x000fe4000f8e00ff */
[----:B------:R-:W-:Y:S02]  /*13b0*/  IMAD.MOV.U32 R8, RZ, RZ, 0x1e1 ;  /* 0x000001e1ff087424 */ /* 0x000fe400078e00ff */
[----:B------:R-:W-:Y:S02]  /*13c0*/  IMAD.MOV.U32 R12, RZ, RZ, 0x1 ;  /* 0x00000001ff0c7424 */ /* 0x000fe400078e00ff */
[----:B0-----:R-:W-:-:S07]  /*13d0*/  IMAD.MOV.U32 R13, RZ, RZ, RZ ;  /* 0x000000ffff0d7224 */ /* 0x001fce00078e00ff */
[----:B------:R-:W-:-:S07]  /*13e0*/  LEPC R20, `(.L_x_13) ;  /* 0x000000001014794e */ /* 0x000fce0000000000 */
[----:B-1---5:R-:W-:Y:S05]  /*13f0*/  CALL.ABS.NOINC R14 ;  /* 0x000000000e007343 */ /* 0x022fea0003c00000 */
.L_x_13:
[----:B------:R-:W-:-:S13]  /*1400*/  ISETP.NE.AND P0, PT, R112, 0x3, PT ;  /* 0x000000037000780c */ /* 0x000fda0003f05270 */
[----:B------:R-:W-:Y:S05]  /*1410*/  @!P0 BRA `(.L_x_14) ;  /* 0x0000000000048947 */ /* 0x000fea0003800000 */
[----:B------:R-:W-:Y:S01]  /*1420*/  BPT.TRAP 0x1 ;  /* 0x000000040000795c */ /* 0x000fe20000300000 */
.L_x_14:
[----:B------:R-:W-:Y:S02]  /*1430*/  IMAD.U32 R3, RZ, RZ, UR41 ;  /* 0x00000029ff037e24 */ /* 0x000fe4000f8e00ff */
[----:B------:R-:W-:-:S03]  /*1440*/  IMAD.U32 R0, RZ, RZ, UR40 ;  /* 0x00000028ff007e24 */ /* 0x000fc6000f8e00ff */
[----:B------:R-:W-:Y:S02]  /*1450*/  LEA R3, R3, UR46, 0x3 ;  /* 0x0000002e03037c11 */ /* 0x000fe4000f8e18ff */
[----:B------:R-:W-:-:S04]  /*1460*/  SHF.L.U32 R0, R0, 0x1f, RZ ;  /* 0x0000001f00007819 */ /* 0x000fc800000006ff */
[----:B------:R0:W1:Y:S01]  /*1470*/  SYNCS.PHASECHK.TRANS64.TRYWAIT P1, [R3+URZ], R0 ;  /* 0x00000000030075a7 */ /* 0x000062000802017f */
[----:B------:R-:W-:Y:S05]  /*1480*/  @!P0 BRA `(.L_x_15) ;  /* 0x0000000000048947 */ /* 0x000fea0003800000 */
[----:B------:R-:W-:Y:S01]  /*1490*/  BPT.TRAP 0x1 ;  /* 0x000000040000795c */ /* 0x000fe20000300000 */
.L_x_15:
[----:B------:R-:W-:-:S05]  /*14a0*/  IMAD.U32 R4, RZ, RZ, UR44 ;  /* 0x0000002cff047e24 */ /* 0x000fca000f8e00ff */
[----:B------:R-:W-:Y:S01]  /*14b0*/  ISETP.GE.AND P2, PT, R4, 0x1, PT ;  /* 0x000000010400780c */ /* 0x000fe20003f46270 */
[----:B-1----:R-:W-:-:S12]  /*14c0*/  @P1 BRA `(.L_x_16) ;  /* 0x0000000000081947 */ /* 0x002fd80003800000 */
[----:B------:R-:W1:Y:S02]  /*14d0*/  SYNCS.PHASECHK.TRANS64.TRYWAIT P1, [R3+URZ], R0 ;  /* 0x00000000030075a7 */ /* 0x000e64000802017f */
[----:B-1----:R-:W-:Y:S05]  /*14e0*/  @!P1 BRA `(.L_x_17) ;  /* 0x00000070007c9947 */ /* 0x002fea0003800000 */
.L_x_16:
[----:B------:R-:W-:Y:S05]  /*14f0*/  WARPSYNC.ALL ;  /* 0x0000000000007948 */ /* 0x000fea0003800000 */
[----:B------:R-:W-:Y:S01]  /*1500*/  UIADD3 UR4, UR46, 0x14100, URZ ;  /* 0x000141002e047890 */ /* 0x000fe2000fffe03f */
[----:B------:R-:W-:Y:S01]  /*1510*/  WARPGROUP.ARRIVE ;  /* 0x00000000000079c5 */ /* 0x000fe20000000000 */
[----:B------:R-:W-:Y:S02]  /*1520*/  ULEA UR10, UR41, UR45, 0xa ;  /* 0x0000002d290a7291 */ /* 0x000fe4000f8e503f */
[----:B------:R-:W-:Y:S01]  /*1530*/  USHF.R.U32.HI UR4, URZ, 0x4, UR4 ;  /* 0x000000043f047899 */ /* 0x000fe20008011604 */
[----:B------:R-:W-:Y:S01]  /*1540*/  UMOV UR5, 0x80000020 ;  /* 0x8000002000057882 */ /* 0x000fe20000000000 */
[----:B------:R-:W-:-:S02]  /*1550*/  UMOV UR7, 0x80000020 ;  /* 0x8000002000077882 */ /* 0x000fc40000000000 */
[----:B------:R-:W-:Y:S02]  /*1560*/  ULOP3.LUT UR4, UR4, 0x3fff, URZ, 0xc0, !UPT ;  /* 0x00003fff04047892 */ /* 0x000fe4000f8ec03f */
[----:B------:R-:W-:Y:S02]  /*1570*/  UIADD3 UR11, UR10, 0x200, URZ ;  /* 0x000002000a0b7890 */ /* 0x000fe4000fffe03f */
[----:B------:R-:W-:-:S03]  /*1580*/  ULOP3.LUT UR8, UR4, 0x10000, URZ, 0xfc, !UPT ;  /* 0x0001000004087892 */ /* 0x000fc6000f8efc3f */
[----:B------:R-:W-:Y:S01]  /*1590*/  UMOV UR4, UR10 ;  /* 0x0000000a00047c82 */ /* 0x000fe20008000000 */
[----:B------:R-:W-:-:S07]  /*15a0*/  ULEA UR9, UR41, UR8, 0x8 ;  /* 0x0000000829097291 */ /* 0x000fce000f8e403f */
[----:B------:R-:W-:Y:S02]  /*15b0*/  UMOV UR6, UR9 ;  /* 0x0000000900067c82 */ /* 0x000fe40008000000 */
[----:B------:R-:W-:Y:S01]  /*15c0*/  HGMMA.64x64x16.F32.BF16 R56, gdesc[UR4], RZ, !UPT, gsb0 ;  /* 0x00e00000043879f0 */ /* 0x000fe2000c0018ff */
[----:B------:R-:W-:Y:S01]  /*15d0*/  UMOV UR4, UR11 ;  /* 0x0000000b00047c82 */ /* 0x000fe20008000000 */
[----:B------:R-:W-:Y:S01]  /*15e0*/  UMOV UR5, 0x80000020 ;  /* 0x8000002000057882 */ /* 0x000fe20000000000 */
[----:B------:R-:W-:Y:S02]  /*15f0*/  WARPGROUP.DEPBAR.LE gsb0, 0x0 ;  /* 0x00008000000079c5 */ /* 0x000fe40000010000 */
[----:B------:R-:W-:-:S06]  /*1600*/  WARPGROUP.ARRIVE ;  /* 0x00000000000079c5 */ /* 0x000fcc0000000000 */
[----:B------:R-:W-:Y:S01]  /*1610*/  HGMMA.64x64x16.F32.BF16 R24, gdesc[UR4], RZ, !UPT, gsb0 ;  /* 0x00e00000041879f0 */ /* 0x000fe2000c0018ff */
[----:B------:R-:W-:Y:S02]  /*1620*/  UIADD3 UR4, UR10, 0x2, URZ ;  /* 0x000000020a047890 */ /* 0x000fe4000fffe03f */
[----:B------:R-:W-:Y:S01]  /*1630*/  UIADD3 UR6, UR9, 0x2, URZ ;  /* 0x0000000209067890 */ /* 0x000fe2000fffe03f */
[----:B------:R-:W-:Y:S01]  /*1640*/  UMOV UR5, 0x80000020 ;  /* 0x8000002000057882 */ /* 0x000fe20000000000 */
[----:B------:R-:W-:Y:S01]  /*1650*/  UMOV UR7, 0x80000020 ;  /* 0x8000002000077882 */ /* 0x000fe20000000000 */
[----:B------:R-:W-:Y:S01]  /*1660*/  UIADD3 UR10, UR10, 0x202, URZ ;  /* 0x000002020a0a7890 */ /* 0x000fe2000fffe03f */
[----:B------:R-:W-:Y:S02]  /*1670*/  WARPGROUP.DEPBAR.LE gsb0, 0x0 ;  /* 0x00008000000079c5 */ /* 0x000fe40000010000 */
[----:B------:R-:W-:-:S06]  /*1680*/  WARPGROUP.ARRIVE ;  /* 0x00000000000079c5 */ /* 0x000fcc0000000000 */
[----:B------:R-:W-:Y:S01]  /*1690*/  HGMMA.64x64x16.F32.BF16 R56, gdesc[UR4], R56, gsb0 ;  /* 0x00e00000043879f0 */ /* 0x000fe20008001838 */
[----:B------:R-:W-:Y:S01]  /*16a0*/  UMOV UR4, UR10 ;  /* 0x0000000a00047c82 */ /* 0x000fe20008000000 */
[----:B------:R-:W-:Y:S01]  /*16b0*/  UMOV UR5, 0x80000020 ;  /* 0x8000002000057882 */ /* 0x000fe20000000000 */
[----:B------:R-:W-:Y:S02]  /*16c0*/  WARPGROUP.DEPBAR.LE gsb0, 0x0 ;  /* 0x00008000000079c5 */ /* 0x000fe40000010000 */
[----:B------:R-:W-:-:S06]  /*16d0*/  WARPGROUP.ARRIVE ;  /* 0x00000000000079c5 */ /* 0x000fcc0000000000 */
[----:B------:R-:W-:Y:S03]  /*16e0*/  HGMMA.64x64x16.F32.BF16 R24, gdesc[UR4], R24, gsb0 ;  /* 0x00e00000041879f0 */ /* 0x000fe60008001818 */
[----:B------:R-:W-:Y:S02]  /*16f0*/  WARPGROUP.DEPBAR.LE gsb0, 0x0 ;  /* 0x00008000000079c5 */ /* 0x000fe40000010000 */
[----:B------:R-:W-:Y:S05]  /*1700*/  @!P2 BRA `(.L_x_18) ;  /* 0x000000040014a947 */ /* 0x000fea0003800000 */
[----:B------:R-:W-:Y:S01]  /*1710*/  UIADD3 UR4, UR41, 0x1, URZ ;  /* 0x0000000129047890 */ /* 0x000fe2000fffe03f */
[----:B01----:R-:W-:Y:S01]  /*1720*/  IMAD.U32 R0, RZ, RZ, UR44 ;  /* 0x0000002cff007e24 */ /* 0x003fe2000f8e00ff */
[----:B------:R-:W-:Y:S02]  /*1730*/  UMOV UR10, UR41 ;  /* 0x00000029000a7c82 */ /* 0x000fe40008000000 */
[----:B------:R-:W-:-:S04]  /*1740*/  UISETP.NE.AND UP0, UPT, UR4, 0x5, UPT ;  /* 0x000000050400788c */ /* 0x000fc8000bf05270 */
[----:B------:R-:W-:Y:S02]  /*1750*/  USEL UR5, URZ, 0x1, UP0 ;  /* 0x000000013f057887 */ /* 0x000fe40008000000 */
[----:B------:R-:W-:Y:S02]  /*1760*/  USEL UR9, UR4, URZ, UP0 ;  /* 0x0000003f04097287 */ /* 0x000fe40008000000 */
[----:B------:R-:W-:-:S06]  /*1770*/  ULOP3.LUT UR5, UR40, UR5, URZ, 0x3c, !UPT ;  /* 0x0000000528057292 */ /* 0x000fcc000f8e3c3f */
[----:B------:R-:W-:-:S07]  /*1780*/  IMAD.U32 R5, RZ, RZ, UR5 ;  /* 0x00000005ff057e24 */ /* 0x000fce000f8e00ff */
.L_x_25:
[----:B01----:R-:W-:Y:S05]  /*1790*/  @!P0 BRA `(.L_x_19) ;  /* 0x0000000000048947 */ /* 0x003fea0003800000 */
[----:B------:R-:W-:Y:S01]  /*17a0*/  BPT.TRAP 0x1 ;  /* 0x000000040000795c */ /* 0x000fe20000300000 */
.L_x_19:
[----:B------:R-:W0:Y:S01]  /*17b0*/  S2UR UR5, SR_CgaCtaId ;  /* 0x00000000000579c3 */ /* 0x000e220000008800 */
[----:B------:R-:W-:Y:S01]  /*17c0*/  UMOV UR4, 0x400 ;  /* 0x0000040000047882 */ /* 0x000fe20000000000 */
[----:B------:R-:W-:Y:S01]  /*17d0*/  SHF.L.U32 R3, R5, 0x1f, RZ ;  /* 0x0000001f05037819 */ /* 0x000fe200000006ff */
[----:B0-----:R-:W-:-:S04]  /*17e0*/  ULEA UR14, UR5, UR4, 0x18 ;  /* 0x00000004050e7291 */ /* 0x001fc8000f8ec03f */
[----:B------:R-:W-:-:S09]  /*17f0*/  ULEA UR4, UR9, UR14, 0x3 ;  /* 0x0000000e09047291 */ /* 0x000fd2000f8e183f */
[----:B------:R0:W1:Y:S01]  /*1800*/  SYNCS.PHASECHK.TRANS64.TRYWAIT P1, [UR4], R3 ;  /* 0x00000003ff0075a7 */ /* 0x0000620008020144 */
[----:B------:R-:W-:Y:S05]  /*1810*/  @!P0 BRA `(.L_x_20) ;  /* 0x0000000000048947 */ /* 0x000fea0003800000 */
[----:B------:R-:W-:Y:S01]  /*1820*/  BPT.TRAP 0x1 ;  /* 0x000000040000795c */ /* 0x000fe20000300000 */
.L_x_20:
[----:B-1----:R-:W-:Y:S05]  /*1830*/  @P1 BRA `(.L_x_21) ;  /* 0x0000000000081947 */ /* 0x002fea0003800000 */
[----:B------:R-:W1:Y:S02]  /*1840*/  SYNCS.PHASECHK.TRANS64.TRYWAIT P1, [UR4], R3 ;  /* 0x00000003ff0075a7 */ /* 0x000e640008020144 */
[----:B-1----:R-:W-:Y:S05]  /*1850*/  @!P1 BRA `(.L_x_22) ;  /* 0x0000006c00b49947 */ /* 0x002fea0003800000 */
.L_x_21:
[----:B------:R-:W-:Y:S01]  /*1860*/  ULEA UR11, UR9, UR8, 0x8 ;  /* 0x00000008090b7291 */ /* 0x000fe2000f8e403f */
[----:B------:R-:W-:Y:S01]  /*1870*/  WARPGROUP.ARRIVE ;  /* 0x00000000000079c5 */ /* 0x000fe20000000000 */
[----:B------:R-:W-:Y:S01]  /*1880*/  ULEA UR12, UR9, UR45, 0xa ;  /* 0x0000002d090c7291 */ /* 0x000fe2000f8e503f */
[----:B------:R-:W-:Y:S01]  /*1890*/  UMOV UR7, 0x80000020 ;  /* 0x8000002000077882 */ /* 0x000fe20000000000 */
[----:B------:R-:W-:Y:S02]  /*18a0*/  UMOV UR5, 0x80000020 ;  /* 0x8000002000057882 */ /* 0x000fe40000000000 */
[----:B------:R-:W-:Y:S01]  /*18b0*/  UIADD3 UR13, UR12, 0x200, URZ ;  /* 0x000002000c0d7890 */ /* 0x000fe2000fffe03f */
[----:B------:R-:W-:Y:S02]  /*18c0*/  UMOV UR6, UR11 ;  /* 0x0000000b00067c82 */ /* 0x000fe40008000000 */
[----:B------:R-:W-:Y:S02]  /*18d0*/  UMOV UR4, UR12 ;  /* 0x0000000c00047c82 */ /* 0x000fe40008000000 */
[----:B------:R-:W-:Y:S01]  /*18e0*/  HGMMA.64x64x16.F32.BF16 R56, gdesc[UR4], R56, gsb0 ;  /* 0x00e00000043879f0 */ /* 0x000fe20008001838 */
[----:B------:R-:W-:Y:S01]  /*18f0*/  UMOV UR5, 0x80000020 ;  /* 0x8000002000057882 */ /* 0x000fe20000000000 */
[----:B------:R-:W-:Y:S01]  /*1900*/  UMOV UR4, UR13 ;  /* 0x0000000d00047c82 */ /* 0x000fe20008000000 */
[----:B------:R-:W-:-:S02]  /*1910*/  WARPGROUP.DEPBAR.LE gsb0, 0x0 ;  /* 0x00008000000079c5 */ /* 0x000fc40000010000 */
[----:B------:R-:W-:-:S06]  /*1920*/  WARPGROUP.ARRIVE ;  /* 0x00000000000079c5 */ /* 0x000fcc0000000000 */
[----:B------:R-:W-:Y:S01]  /*1930*/  HGMMA.64x64x16.F32.BF16 R24, gdesc[UR4], R24, gsb0 ;  /* 0x00e00000041879f0 */ /* 0x000fe20008001818 */
        /* <DEDUP_REMOVED lines=15> */
[----:B------:R-:W-:Y:S01]  /*1a30*/  BPT.TRAP 0x1 ;  /* 0x000000040000795c */ /* 0x000fe20000300000 */
.L_x_23:
[----:B------:R-:W-:Y:S01]  /*1a40*/  ULEA UR4, UR10, UR14, 0x3 ;  /* 0x0000000e0a047291 */ /* 0x000fe2000f8e183f */
[----:B------:R-:W-:-:S03]  /*1a50*/  ISETP.GT.U32.AND P1, PT, R18, 0x1, PT ;  /* 0x000000011200780c */ /* 0x000fc60003f24070 */
[----:B------:R-:W-:-:S04]  /*1a60*/  UIADD3 UR4, UR4, 0x28, URZ ;  /* 0x0000002804047890 */ /* 0x000fc8000fffe03f */
[----:B------:R-:W-:-:S09]  /*1a70*/  UPRMT UR4, URZ, 0x654, UR4 ;  /* 0x000006543f047896 */ /* 0x000fd20008000004 */
[----:B------:R-:W-:Y:S01]  /*1a80*/  SYNCS.ARRIVE.TRANS64.RED.A1T0 RZ, [UR4], RZ ;  /* 0x000000ffffff79a7 */ /* 0x000fe20008100404 */
[----:B------:R-:W-:Y:S05]  /*1a90*/  @P1 BRA `(.L_x_24) ;  /* 0x0000000000041947 */ /* 0x000fea0003800000 */
[----:B------:R-:W-:Y:S01]  /*1aa0*/  BPT.TRAP 0x1 ;  /* 0x000000040000795c */ /* 0x000fe20000300000 */
.L_x_24:
[----:B------:R-:W-:Y:S01]  /*1ab0*/  UIADD3 UR9, UR9, 0x1, URZ ;  /* 0x0000000109097890 */ /* 0x000fe2000fffe03f */
[C---:B------:R-:W-:Y:S01]  /*1ac0*/  ISETP.GT.AND P1, PT, R0.reuse, 0x1, PT ;  /* 0x000000010000780c */ /* 0x040fe20003f24270 */
[----:B------:R-:W-:Y:S01]  /*1ad0*/  UIADD3 UR10, UR10, 0x1, URZ ;  /* 0x000000010a0a7890 */ /* 0x000fe2000fffe03f */
[----:B------:R-:W-:Y:S01]  /*1ae0*/  VIADD R0, R0, 0xffffffff ;  /* 0xffffffff00007836 */ /* 0x000fe20000000000 */
[----:B------:R-:W-:Y:S02]  /*1af0*/  UISETP.NE.AND UP0, UPT, UR9, 0x5, UPT ;  /* 0x000000050900788c */ /* 0x000fe4000bf05270 */
[----:B------:R-:W-:Y:S02]  /*1b00*/  UISETP.NE.AND UP1, UPT, UR10, 0x5, UPT ;  /* 0x000000050a00788c */ /* 0x000fe4000bf25270 */
[----:B------:R-:W-:Y:S02]  /*1b10*/  USEL UR4, URZ, 0x1, UP0 ;  /* 0x000000013f047887 */ /* 0x000fe40008000000 */
[----:B------:R-:W-:-:S02]  /*1b20*/  USEL UR9, UR9, URZ, UP0 ;  /* 0x0000003f09097287 */ /* 0x000fc40008000000 */
[----:B------:R-:W-:Y:S02]  /*1b30*/  USEL UR10, UR10, URZ, UP1 ;  /* 0x0000003f0a0a7287 */ /* 0x000fe40008800000 */
[----:B------:R-:W-:Y:S01]  /*1b40*/  LOP3.LUT R5, R5, UR4, RZ, 0x3c, !PT ;  /* 0x0000000405057c12 */ /* 0x000fe2000f8e3cff */
[----:B------:R-:W-:Y:S09]  /*1b50*/  @P1 BRA `(.L_x_25) ;  /* 0xfffffffc000c1947 */ /* 0x000ff2000383ffff */
.L_x_18:
[----:B01----:R-:W0:Y:S02]  /*1b60*/  LDC R0, c[0x0][0x28c] ;  /* 0x0000a300ff007b82 */ /* 0x003e240000000800 */
[----:B0-----:R-:W-:-:S13]  /*1b70*/  ISETP.GE.AND P1, PT, R0, 0x1, PT ;  /* 0x000000010000780c */ /* 0x001fda0003f26270 */
[----:B------:R-:W-:Y:S05]  /*1b80*/  @!P1 BRA `(.L_x_26) ;  /* 0x0000000000409947 */ /* 0x000fea0003800000 */
[----:B------:R-:W-:Y:S05]  /*1b90*/  @!P0 BRA `(.L_x_27) ;  /* 0x0000000000048947 */ /* 0x000fea0003800000 */
[----:B------:R-:W-:Y:S01]  /*1ba0*/  BPT.TRAP 0x1 ;  /* 0x000000040000795c */ /* 0x000fe20000300000 */
.L_x_27:
[----:B------:R-:W0:Y:S01]  /*1bb0*/  S2UR UR7, SR_CgaCtaId ;  /* 0x00000000000779c3 */ /* 0x000e220000008800 */
[----:B------:R-:W-:Y:S01]  /*1bc0*/  UIADD3 UR6, UR44, UR41, URZ ;  /* 0x000000292c067290 */ /* 0x000fe2000fffe03f */
[----:B------:R-:W-:-:S03]  /*1bd0*/  ISETP.GT.U32.AND P0, PT, R18, 0x1, PT ;  /* 0x000000011200780c */ /* 0x000fc60003f04070 */
[----:B------:R-:W-:-:S04]  /*1be0*/  UIMAD.WIDE.U32 UR4, UR6, -0x33333333, URZ ;  /* 0xcccccccd060478a5 */ /* 0x000fc8000f8e003f */
[----:B------:R-:W-:-:S03]  /*1bf0*/  USHF.R.U32.HI UR4, URZ, 0x2, UR5 ;  /* 0x000000023f047899 */ /* 0x000fc60008011605 */
[----:B------:R-:W-:Y:S01]  /*1c00*/  UMOV UR5, 0x400 ;  /* 0x0000040000057882 */ /* 0x000fe20000000000 */
[----:B------:R-:W-:Y:S02]  /*1c10*/  UIMAD UR6, UR4, -0x5, UR6 ;  /* 0xfffffffb040678a4 */ /* 0x000fe4000f8e0206 */
[----:B0-----:R-:W-:-:S04]  /*1c20*/  ULEA UR5, UR7, UR5, 0x18 ;  /* 0x0000000507057291 */ /* 0x001fc8000f8ec03f */
[----:B------:R-:W-:-:S04]  /*1c30*/  ULEA UR6, UR6, UR5, 0x3 ;  /* 0x0000000506067291 */ /* 0x000fc8000f8e183f */
[----:B------:R-:W-:-:S04]  /*1c40*/  UIADD3 UR6, UR6, 0x28, URZ ;  /* 0x0000002806067890 */ /* 0x000fc8000fffe03f */
[----:B------:R-:W-:-:S09]  /*1c50*/  UPRMT UR6, URZ, 0x654, UR6 ;  /* 0x000006543f067896 */ /* 0x000fd20008000006 */
[----:B------:R-:W-:Y:S01]  /*1c60*/  SYNCS.ARRIVE.TRANS64.RED.A1T0 RZ, [UR6], RZ ;  /* 0x000000ffffff79a7 */ /* 0x000fe20008100406 */
[----:B------:R-:W-:Y:S05]  /*1c70*/  @P0 BRA `(.L_x_26) ;  /* 0x0000000000040947 */ /* 0x000fea0003800000 */
[----:B------:R-:W-:Y:S01]  /*1c80*/  BPT.TRAP 0x1 ;  /* 0x000000040000795c */ /* 0x000fe20000300000 */
.L_x_26:
[----:B------:R-:W-:Y:S01]  /*1c90*/  IMAD.SHL.U32 R3, R100, 0x40, RZ ;  /* 0x0000004064037824 */ /* 0x000fe200078e00ff */
[----:B------:R-:W-:Y:S01]  /*1ca0*/  UIADD3 UR41, UR43, UR41, URZ ;  /* 0x000000292b297290 */ /* 0x000fe2000fffe03f */
[----:B------:R-:W-:Y:S01]  /*1cb0*/  SHF.R.S32.HI R21, RZ, 0x1f, R19 ;  /* 0x0000001fff157819 */ /* 0x000fe20000011413 */
[----:B------:R-:W-:Y:S01]  /*1cc0*/  ULDC UR7, c[0x0][0x288] ;  /* 0x0000a20000077ab9 */ /* 0x000fe20000000800 */
[----:B------:R-:W-:Y:S01]  /*1cd0*/  IMAD.SHL.U32 R6, R107, 0x100, RZ ;  /* 0x000001006b067824 */ /* 0x000fe200078e00ff */
[C---:B------:R-:W-:Y:S01]  /*1ce0*/  LOP3.LUT R8, R3.reuse, 0x6, R96, 0xf8, !PT ;  /* 0x0000000603087812 */ /* 0x040fe200078ef860 */
[----:B------:R-:W-:Y:S01]  /*1cf0*/  UISETP.GT.U32.AND UP0, UPT, UR41, 0x4, UPT ;  /* 0x000000042900788c */ /* 0x000fe2000bf04070 */
[----:B------:R-:W-:Y:S01]  /*1d00*/  ISETP.GE.AND P0, PT, R3, UR7, PT ;  /* 0x0000000703007c0c */ /* 0x000fe2000bf06270 */
[----:B------:R-:W-:Y:S01]  /*1d10*/  ULDC.64 UR4, c[0x0][0x5d0] ;  /* 0x0001740000047ab9 */ /* 0x000fe20000000a00 */
[----:B------:R-:W-:Y:S01]  /*1d20*/  SHF.R.S32.HI R9, RZ, 0x1f, R8 ;  /* 0x0000001fff097819 */ /* 0x000fe20000011408 */
[----:B------:R-:W-:Y:S01]  /*1d30*/  ULDC UR10, c[0x0][0x284] ;  /* 0x0000a100000a7ab9 */ /* 0x000fe20000000800 */
[----:B------:R-:W-:Y:S01]  /*1d40*/  IMAD R0, R21, UR4, RZ ;  /* 0x0000000415007c24 */ /* 0x000fe2000f8e02ff */
[----:B------:R-:W-:Y:S01]  /*1d50*/  UISETP.LT.U32.AND UP0, UPT, UR43, 0x5, UP0 ;  /* 0x000000052b00788c */ /* 0x000fe20008701070 */
[----:B------:R-:W-:Y:S01]  /*1d60*/  ISETP.GE.OR P0, PT, R6, UR10, P0 ;  /* 0x0000000a06007c0c */ /* 0x000fe20008706670 */
[----:B------:R-:W-:Y:S01]  /*1d70*/  UISETP.GE.U32.AND UP1, UPT, UR43, 0x5, UPT ;  /* 0x000000052b00788c */ /* 0x000fe2000bf26070 */
[C---:B------:R-:W-:Y:S01]  /*1d80*/  IMAD R7, R19.reuse, UR5, R0 ;  /* 0x0000000513077c24 */ /* 0x040fe2000f8e0200 */
[----:B------:R-:W-:Y:S01]  /*1d90*/  USEL UR6, URZ, 0x1, !UP0 ;  /* 0x000000013f067887 */ /* 0x000fe2000c000000 */
[----:B------:R-:W-:Y:S01]  /*1da0*/  IMAD.WIDE.U32 R4, R19, UR4, R8 ;  /* 0x0000000413047c25 */ /* 0x000fe2000f8e0008 */
[----:B------:R-:W-:Y:S01]  /*1db0*/  UIMAD.WIDE.U32 UR4, UR41, -0x33333333, URZ ;  /* 0xcccccccd290478a5 */ /* 0x000fe2000f8e003f */
[----:B------:R-:W-:-:S02]  /*1dc0*/  ULDC.64 UR8, c[0x0][0x5c8] ;  /* 0x0001720000087ab9 */ /* 0x000fc40000000a00 */
[----:B------:R-:W-:Y:S01]  /*1dd0*/  IMAD.WIDE R106, R107, 0x100, R22 ;  /* 0x000001006b6a7825 */ /* 0x000fe200078e0216 */
[----:B------:R-:W-:Y:S02]  /*1de0*/  USHF.R.U32.HI UR4, URZ, 0x2, UR5 ;  /* 0x000000023f047899 */ /* 0x000fe40008011605 */
[----:B------:R-:W-:Y:S01]  /*1df0*/  ULOP3.LUT UR40, UR40, UR6, URZ, 0x3c, !UPT ;  /* 0x0000000628287292 */ /* 0x000fe2000f8e3c3f */
[----:B------:R-:W-:Y:S01]  /*1e00*/  IMAD R11, R107, UR8, RZ ;  /* 0x000000086b0b7c24 */ /* 0x000fe2000f8e02ff */
[----:B------:R-:W-:Y:S01]  /*1e10*/  UIMAD UR41, UR4, -0x5, UR41 ;  /* 0xfffffffb042978a4 */ /* 0x000fe2000f8e0229 */
[----:B------:R-:W-:Y:S01]  /*1e20*/  IMAD.IADD R5, R5, 0x1, R7 ;  /* 0x0000000105057824 */ /* 0x000fe200078e0207 */
[----:B------:R-:W-:Y:S01]  /*1e30*/  @UP1 ULOP3.LUT UR40, UR40, 0x1, UR4, 0x78, !UPT ;  /* 0x0000000128281892 */ /* 0x000fe2000f8e7804 */
[C---:B------:R-:W-:Y:S02]  /*1e40*/  IMAD R11, R106.reuse, UR9, R11 ;  /* 0x000000096a0b7c24 */ /* 0x040fe4000f8e020b */
[----:B------:R-:W-:-:S04]  /*1e50*/  IMAD.WIDE.U32 R110, R106, UR8, R4 ;  /* 0x000000086a6e7c25 */ /* 0x000fc8000f8e0004 */
[----:B------:R-:W-:Y:S01]  /*1e60*/  IMAD.MOV.U32 R0, RZ, RZ, -0x1 ;  /* 0xffffffffff007424 */ /* 0x000fe200078e00ff */
[----:B------:R-:W-:Y:S06]  /*1e70*/  @P0 BRA `(.L_x_28) ;  /* 0x0000004c00000947 */ /* 0x000fec0003800000 */
[----:B-----5:R-:W-:Y:S01]  /*1e80*/  FSETP.NEU.AND P1, PT, R89, RZ, PT ;  /* 0x000000ff5900720b */ /* 0x020fe20003f2d000 */
[----:B------:R-:W-:Y:S01]  /*1e90*/  IMAD.IADD R4, R90, 0x1, -R3 ;  /* 0x000000015a047824 */ /* 0x000fe200078e0a03 */
[----:B------:R-:W-:Y:S01]  /*1ea0*/  BSSY B0, `(.L_x_28) ;  /* 0x00004bd000007945 */ /* 0x000fe20003800000 */
[----:B------:R-:W-:Y:S02]  /*1eb0*/  IMAD.IADD R3, R99, 0x1, -R6 ;  /* 0x0000000163037824 */ /* 0x000fe400078e0a06 */
[----:B------:R-:W-:Y:S01]  /*1ec0*/  IMAD.IADD R103, R111, 0x1, R11 ;  /* 0x000000016f677824 */ /* 0x000fe200078e020b */
[----:B------:R-:W-:-:S04]  /*1ed0*/  ISETP.GT.AND P6, PT, R4, RZ, PT ;  /* 0x000000ff0400720c */ /* 0x000fc80003fc4270 */
[----:B------:R-:W-:-:S03]  /*1ee0*/  ISETP.GT.AND P0, PT, R3, RZ, P6 ;  /* 0x000000ff0300720c */ /* 0x000fc60003704270 */
[----:B------:R-:W-:Y:S10]  /*1ef0*/  @!P1 BRA `(.L_x_29) ;  /* 0x0000003400709947 */ /* 0x000ff40003800000 */
[----:B------:R-:W0:Y:S01]  /*1f00*/  LDC.64 R14, c[0x0][0x5b8] ;  /* 0x00016e00ff0e7b82 */ /* 0x000e220000000a00 */
[----:B------:R-:W-:-:S07]  /*1f10*/  ULDC.64 UR4, c[0x0][0x5c0] ;  /* 0x0001700000047ab9 */ /* 0x000fce0000000a00 */
[----:B------:R-:W1:Y:S08]  /*1f20*/  LDC.64 R104, c[0x0][0x5b0] ;  /* 0x00016c00ff687b82 */ /* 0x000e700000000a00 */
[----:B------:R-:W2:Y:S01]  /*1f30*/  LDC.64 R12, c[0x0][0x5a8] ;  /* 0x00016a00ff0c7b82 */ /* 0x000ea20000000a00 */
[-C--:B0-----:R-:W-:Y:S02]  /*1f40*/  IMAD R6, R21, R14.reuse, RZ ;  /* 0x0000000e15067224 */ /* 0x081fe400078e02ff */
[----:B------:R-:W-:-:S04]  /*1f50*/  IMAD.WIDE.U32 R20, R19, R14, R8 ;  /* 0x0000000e13147225 */ /* 0x000fc800078e0008 */
[----:B------:R-:W-:Y:S02]  /*1f60*/  IMAD R113, R19, R15, R6 ;  /* 0x0000000f13717224 */ /* 0x000fe400078e0206 */
[-C--:B-1----:R-:W-:Y:S02]  /*1f70*/  IMAD R5, R107, R104.reuse, RZ ;  /* 0x000000686b057224 */ /* 0x082fe400078e02ff */
[----:B------:R-:W-:Y:S02]  /*1f80*/  IMAD.IADD R101, R21, 0x1, R113 ;  /* 0x0000000115657824 */ /* 0x000fe400078e0271 */
[----:B------:R-:W-:Y:S02]  /*1f90*/  IMAD.MOV.U32 R100, RZ, RZ, R20 ;  /* 0x000000ffff647224 */ /* 0x000fe400078e0014 */
[C---:B------:R-:W-:Y:S02]  /*1fa0*/  IMAD R117, R106.reuse, R105, R5 ;  /* 0x000000696a757224 */ /* 0x040fe400078e0205 */
[----:B------:R-:W-:-:S04]  /*1fb0*/  IMAD.WIDE.U32 R6, R106, R104, R100 ;  /* 0x000000686a067225 */ /* 0x000fc800078e0064 */
[----:B------:R-:W-:Y:S01]  /*1fc0*/  IMAD.IADD R5, R7, 0x1, R117 ;  /* 0x0000000107057824 */ /* 0x000fe200078e0275 */
[----:B--2---:R-:W-:-:S04]  /*1fd0*/  LEA R10, P1, R6, R12, 0x1 ;  /* 0x0000000c060a7211 */ /* 0x004fc800078208ff */
[----:B------:R-:W-:-:S05]  /*1fe0*/  LEA.HI.X R11, R6, R13, R5, 0x1, P1 ;  /* 0x0000000d060b7211 */ /* 0x000fca00008f0c05 */
[----:B------:R-:W2:Y:S01]  /*1ff0*/  @P0 LDG.E.LTC128B.U16 R5, desc[UR38][R10.64] ;  /* 0x000000260a050981 */ /* 0x000ea2000c1e1520 */
[----:B------:R-:W-:Y:S01]  /*2000*/  ISETP.GT.AND P4, PT, R4, 0x1, PT ;  /* 0x000000010400780c */ /* 0x000fe20003f84270 */
[----:B------:R-:W-:Y:S01]  /*2010*/  IMAD.WIDE.U32 R6, R106, R104, R8 ;  /* 0x000000686a067225 */ /* 0x000fe200078e0008 */
[----:B------:R-:W-:Y:S01]  /*2020*/  BSSY B1, `(.L_x_30) ;  /* 0x0000013000017945 */ /* 0x000fe20003800000 */
[----:B------:R-:W-:Y:S02]  /*2030*/  SHF.L.U64.HI R111, R104, 0x3, R105 ;  /* 0x00000003686f7819 */ /* 0x000fe40000010269 */
[----:B------:R-:W-:Y:S01]  /*2040*/  IMAD.IADD R7, R117, 0x1, R7 ;  /* 0x0000000175077824 */ /* 0x000fe200078e0207 */
[----:B------:R-:W-:Y:S01]  /*2050*/  P2R R116, PR, RZ, 0x10 ;  /* 0x00000010ff747803 */ /* 0x000fe20000000000 */
[----:B------:R-:W-:-:S04]  /*2060*/  IMAD.WIDE.U32 R108, R19, R14, R6 ;  /* 0x0000000e136c7225 */ /* 0x000fc800078e0006 */
[----:B------:R-:W-:Y:S01]  /*2070*/  IMAD.IADD R7, R113, 0x1, R109 ;  /* 0x0000000171077824 */ /* 0x000fe200078e026d */
[----:B------:R-:W-:-:S04]  /*2080*/  LEA R6, P2, R108, R12, 0x1 ;  /* 0x0000000c6c067211 */ /* 0x000fc800078408ff */
[----:B------:R-:W-:Y:S01]  /*2090*/  LEA.HI.X R7, R108, R13, R7, 0x1, P2 ;  /* 0x0000000d6c077211 */ /* 0x000fe200010f0c07 */
[----:B--2---:R-:W-:-:S04]  /*20a0*/  IMAD.U32 R102, R5, 0x10000, RZ ;  /* 0x0001000005667824 */ /* 0x004fc800078e00ff */
[----:B------:R-:W-:Y:S01]  /*20b0*/  FMUL R15, R102, R89 ;  /* 0x00000059660f7220 */ /* 0x000fe20000400000 */
[----:B------:R-:W-:-:S03]  /*20c0*/  LEA R102, P1, R110, UR4, 0x1 ;  /* 0x000000046e667c11 */ /* 0x000fc6000f8208ff */
[----:B------:R-:W-:Y:S01]  /*20d0*/  FFMA R15, R56, R88, R15 ;  /* 0x00000058380f7223 */ /* 0x000fe2000000000f */
[----:B------:R-:W-:Y:S01]  /*20e0*/  LEA.HI.X R103, R110, UR5, R103, 0x1, P1 ;  /* 0x000000056e677c11 */ /* 0x000fe200088f0c67 */
[----:B------:R-:W-:Y:S01]  /*20f0*/  IMAD.SHL.U32 R110, R104, 0x8, RZ ;  /* 0x00000008686e7824 */ /* 0x000fe200078e00ff */
[----:B------:R-:W-:Y:S02]  /*2100*/  ISETP.GT.AND P1, PT, R3, RZ, P4 ;  /* 0x000000ff0300720c */ /* 0x000fe40002724270 */
[----:B------:R-:W-:-:S05]  /*2110*/  F2FP.BF16.F32.PACK_AB R15, RZ, R15 ;  /* 0x0000000fff0f723e */ /* 0x000fca00000010ff */
[----:B------:R0:W-:Y:S06]  /*2120*/  @P0 STG.E.U16 desc[UR38][R102.64], R15 ;  /* 0x0000000f66000986 */ /* 0x0001ec000c101526 */
[----:B------:R-:W-:Y:S05]  /*2130*/  @!P1 BRA `(.L_x_31) ;  /* 0x0000000000049947 */ /* 0x000fea0003800000 */
[----:B------:R1:W5:Y:S02]  /*2140*/  LDG.E.LTC128B.U16 R5, desc[UR38][R6.64+0x2] ;  /* 0x0000022606057981 */ /* 0x000364000c1e1520 */
.L_x_31:
[----:B------:R-:W-:Y:S05]  /*2150*/  BSYNC B1 ;  /* 0x0000000000017941 */ /* 0x000fea0003800000 */
.L_x_30:
[----:B-----5:R-:W-:Y:S01]  /*2160*/  IMAD.U32 R10, R5, 0x10000, RZ ;  /* 0x00010000050a7824 */ /* 0x020fe200078e00ff */
[----:B------:R-:W-:Y:S01]  /*2170*/  ISETP.GT.AND P0, PT, R3, 0x8, P6 ;  /* 0x000000080300780c */ /* 0x000fe20003704270 */
[----:B------:R-:W-:Y:S01]  /*2180*/  IMAD.WIDE.U32 R114, R106, R104, R110 ;  /* 0x000000686a727225 */ /* 0x000fe200078e006e */
[----:B0-----:R-:W-:-:S03]  /*2190*/  PRMT R15, R5, 0x7610, R15 ;  /* 0x00007610050f7816 */ /* 0x001fc6000000000f */
[----:B------:R-:W-:Y:S01]  /*21a0*/  FMUL R10, R10, R89 ;  /* 0x000000590a0a7220 */ /* 0x000fe20000400000 */
[----:B------:R-:W-:Y:S01]  /*21b0*/  IMAD.IADD R117, R117, 0x1, R115 ;  /* 0x0000000175757824 */ /* 0x000fe200078e0273 */
[----:B------:R-:W-:Y:S02]  /*21c0*/  IADD3 R11, P2, R20, R114, RZ ;  /* 0x00000072140b7210 */ /* 0x000fe40007f5e0ff */
[----:B------:R-:W-:-:S03]  /*21d0*/  FFMA R57, R57, R88, R10 ;  /* 0x0000005839397223 */ /* 0x000fc6000000000a */
[----:B------:R-:W-:Y:S01]  /*21e0*/  IMAD.X R56, R117, 0x1, R101, P2 ;  /* 0x0000000175387824 */ /* 0x000fe200010e0665 */
[C---:B------:R-:W-:Y:S02]  /*21f0*/  LEA R10, P2, R11.reuse, R12, 0x1 ;  /* 0x0000000c0b0a7211 */ /* 0x040fe400078408ff */
[----:B------:R-:W-:Y:S02]  /*2200*/  F2FP.BF16.F32.PACK_AB R57, RZ, R57 ;  /* 0x00000039ff39723e */ /* 0x000fe400000010ff */
[----:B------:R-:W-:Y:S01]  /*2210*/  LEA.HI.X R11, R11, R13, R56, 0x1, P2 ;  /* 0x0000000d0b0b7211 */ /* 0x000fe200010f0c38 */
[----:B------:R-:W-:Y:S01]  /*2220*/  @P1 IMAD.MOV.U32 R56, RZ, RZ, R102 ;  /* 0x000000ffff381224 */ /* 0x000fe200078e0066 */
[----:B------:R-:W-:Y:S01]  /*2230*/  PRMT R109, R57, 0x7610, R109 ;  /* 0x00007610396d7816 */ /* 0x000fe2000000006d */
[----:B------:R-:W-:-:S05]  /*2240*/  @P1 IMAD.MOV.U32 R57, RZ, RZ, R103 ;  /* 0x000000ffff391224 */ /* 0x000fca00078e0067 */
[----:B------:R0:W-:Y:S04]  /*2250*/  @P1 STG.E.U16 desc[UR38][R56.64+0x2], R109 ;  /* 0x0000026d38001986 */ /* 0x0001e8000c101526 */
[----:B------:R-:W2:Y:S01]  /*2260*/  @P0 LDG.E.LTC128B.U16 R15, desc[UR38][R10.64] ;  /* 0x000000260a0f0981 */ /* 0x000ea2000c1e1520 */
[----:B------:R-:W-:Y:S01]  /*2270*/  IADD3 R114, P1, R8, R114, RZ ;  /* 0x0000007208727210 */ /* 0x000fe20007f3e0ff */
[----:B------:R-:W-:Y:S01]  /*2280*/  BSSY B1, `(.L_x_32) ;  /* 0x0000012000017945 */ /* 0x000fe20003800000 */
[----:B------:R-:W-:-:S03]  /*2290*/  SHF.L.U64.HI R119, R94, 0x1, R93 ;  /* 0x000000015e777819 */ /* 0x000fc6000001025d */
[----:B------:R-:W-:Y:S01]  /*22a0*/  IMAD.X R115, R9, 0x1, R117, P1 ;  /* 0x0000000109737824 */ /* 0x000fe200008e0675 */
[----:B------:R-:W-:Y:S01]  /*22b0*/  ISETP.GT.AND P1, PT, R3, 0x8, P4 ;  /* 0x000000080300780c */ /* 0x000fe20002724270 */
[----:B------:R-:W-:Y:S02]  /*22c0*/  IMAD.SHL.U32 R117, R94, 0x2, RZ ;  /* 0x000000025e757824 */ /* 0x000fe400078e00ff */
[----:B------:R-:W-:-:S04]  /*22d0*/  IMAD.WIDE.U32 R114, R19, R14, R114 ;  /* 0x0000000e13727225 */ /* 0x000fc800078e0072 */
[----:B0-----:R-:W-:Y:S01]  /*22e0*/  IMAD.IADD R57, R113, 0x1, R115 ;  /* 0x0000000171397824 */ /* 0x001fe200078e0273 */
[----:B------:R-:W-:-:S04]  /*22f0*/  LEA R56, P3, R114, R12, 0x1 ;  /* 0x0000000c72387211 */ /* 0x000fc800078608ff */
[----:B------:R-:W-:Y:S01]  /*2300*/  LEA.HI.X R57, R114, R13, R57, 0x1, P3 ;  /* 0x0000000d72397211 */ /* 0x000fe200018f0c39 */
[----:B--2---:R-:W-:-:S04]  /*2310*/  IMAD.U32 R108, R15, 0x10000, RZ ;  /* 0x000100000f6c7824 */ /* 0x004fc800078e00ff */
[----:B------:R-:W-:Y:S01]  /*2320*/  FMUL R5, R108, R89 ;  /* 0x000000596c057220 */ /* 0x000fe20000400000 */
[----:B------:R-:W-:-:S03]  /*2330*/  IADD3 R108, P2, R117, R102, RZ ;  /* 0x00000066756c7210 */ /* 0x000fc60007f5e0ff */
[----:B------:R-:W-:Y:S02]  /*2340*/  FFMA R5, R58, R88, R5 ;  /* 0x000000583a057223 */ /* 0x000fe40000000005 */
[----:B------:R-:W-:-:S03]  /*2350*/  IMAD.X R109, R119, 0x1, R103, P2 ;  /* 0x00000001776d7824 */ /* 0x000fc600010e0667 */
[----:B------:R-:W-:-:S05]  /*2360*/  F2FP.BF16.F32.PACK_AB R5, RZ, R5 ;  /* 0x00000005ff05723e */ /* 0x000fca00000010ff */
[----:B------:R0:W-:Y:S01]  /*2370*/  @P0 STG.E.U16 desc[UR38][R108.64], R5 ;  /* 0x000000056c000986 */ /* 0x0001e2000c101526 */
[----:B------:R-:W-:Y:S05]  /*2380*/  @!P1 BRA `(.L_x_33) ;  /* 0x0000000000049947 */ /* 0x000fea0003800000 */
[----:B------:R2:W5:Y:S02]  /*2390*/  LDG.E.LTC128B.U16 R15, desc[UR38][R56.64+0x2] ;  /* 0x00000226380f7981 */ /* 0x000564000c1e1520 */
.L_x_33:
[----:B------:R-:W-:Y:S05]  /*23a0*/  BSYNC B1 ;  /* 0x0000000000017941 */ /* 0x000fea0003800000 */
.L_x_32:
[----:B-----5:R-:W-:Y:S01]  /*23b0*/  IMAD.U32 R10, R15, 0x10000, RZ ;  /* 0x000100000f0a7824 */ /* 0x020fe200078e00ff */
[----:B------:R-:W-:Y:S01]  /*23c0*/  ISETP.GT.AND P4, PT, R4, 0x8, PT ;  /* 0x000000080400780c */ /* 0x000fe20003f84270 */
[----:B------:R-:W-:Y:S01]  /*23d0*/  IMAD.MOV.U32 R58, RZ, RZ, R108 ;  /* 0x000000ffff3a7224 */ /* 0x000fe200078e006c */
[----:B------:R-:W-:Y:S01]  /*23e0*/  BSSY B1, `(.L_x_34) ;  /* 0x000000b000017945 */ /* 0x000fe20003800000 */
[----:B------:R-:W-:Y:S01]  /*23f0*/  FMUL R10, R10, R89 ;  /* 0x000000590a0a7220 */ /* 0x000fe20000400000 */
[----:B------:R-:W-:Y:S02]  /*2400*/  ISETP.GT.AND P0, PT, R3, RZ, P4 ;  /* 0x000000ff0300720c */ /* 0x000fe40002704270 */
[----:B------:R-:W-:Y:S01]  /*2410*/  P2R R115, PR, RZ, 0x10 ;  /* 0x00000010ff737803 */ /* 0x000fe20000000000 */
[----:B------:R-:W-:Y:S01]  /*2420*/  FFMA R10, R59, R88, R10 ;  /* 0x000000583b0a7223 */ /* 0x000fe2000000000a */
[----:B------:R-:W-:Y:S01]  /*2430*/  IMAD.MOV.U32 R59, RZ, RZ, R109 ;  /* 0x000000ffff3b7224 */ /* 0x000fe200078e006d */
[----:B------:R-:W-:-:S03]  /*2440*/  PRMT R114, R15, 0x7610, R114 ;  /* 0x000076100f727816 */ /* 0x000fc60000000072 */
[----:B------:R-:W-:-:S05]  /*2450*/  F2FP.BF16.F32.PACK_AB R10, RZ, R10 ;  /* 0x0000000aff0a723e */ /* 0x000fca00000010ff */
[----:B------:R3:W-:Y:S01]  /*2460*/  @P1 STG.E.U16 desc[UR38][R58.64+0x2], R10 ;  /* 0x0000020a3a001986 */ /* 0x0007e2000c101526 */
[----:B------:R-:W-:Y:S05]  /*2470*/  @!P0 BRA `(.L_x_35) ;  /* 0x0000000000048947 */ /* 0x000fea0003800000 */
[----:B------:R4:W5:Y:S02]  /*2480*/  LDG.E.LTC128B.U16 R114, desc[UR38][R6.64+0x10] ;  /* 0x0000102606727981 */ /* 0x000964000c1e1520 */
.L_x_35:
[----:B------:R-:W-:Y:S05]  /*2490*/  BSYNC B1 ;  /* 0x0000000000017941 */ /* 0x000fea0003800000 */
.L_x_34:
[----:B---3-5:R-:W-:Y:S01]  /*24a0*/  IMAD.U32 R10, R114, 0x10000, RZ ;  /* 0x00010000720a7824 */ /* 0x028fe200078e00ff */
[C---:B0-----:R-:W-:Y:S01]  /*24b0*/  SHF.L.U64.HI R5, R95.reuse, 0x1, R92 ;  /* 0x000000015f057819 */ /* 0x041fe2000001025c */
[----:B------:R-:W-:Y:S01]  /*24c0*/  IMAD.SHL.U32 R15, R95, 0x2, RZ ;  /* 0x000000025f0f7824 */ /* 0x000fe200078e00ff */
[----:B------:R-:W-:Y:S01]  /*24d0*/  ISETP.GT.AND P3, PT, R4, 0x9, PT ;  /* 0x000000090400780c */ /* 0x000fe20003f64270 */
[----:B------:R-:W-:Y:S01]  /*24e0*/  FMUL R11, R10, R89 ;  /* 0x000000590a0b7220 */ /* 0x000fe20000400000 */
[----:B------:R-:W-:Y:S02]  /*24f0*/  BSSY B1, `(.L_x_36) ;  /* 0x000000a000017945 */ /* 0x000fe40003800000 */
[----:B------:R-:W-:Y:S01]  /*2500*/  IADD3 R10, P1, P2, R15, R102, R117 ;  /* 0x000000660f0a7210 */ /* 0x000fe20007a3e075 */
[----:B------:R-:W-:Y:S01]  /*2510*/  FFMA R60, R60, R88, R11 ;  /* 0x000000583c3c7223 */ /* 0x000fe2000000000b */
[----:B------:R-:W-:Y:S02]  /*2520*/  P2R R117, PR, RZ, 0x8 ;  /* 0x00000008ff757803 */ /* 0x000fe40000000000 */
[----:B------:R-:W-:-:S02]  /*2530*/  IADD3.X R11, R5, R103, R119, P1, P2 ;  /* 0x00000067050b7210 */ /* 0x000fc40000fe4477 */
[----:B------:R-:W-:Y:S02]  /*2540*/  F2FP.BF16.F32.PACK_AB R60, RZ, R60 ;  /* 0x0000003cff3c723e */ /* 0x000fe400000010ff */
[----:B------:R-:W-:-:S03]  /*2550*/  ISETP.GT.AND P1, PT, R3, RZ, P3 ;  /* 0x000000ff0300720c */ /* 0x000fc60001f24270 */
[----:B------:R0:W-:Y:S10]  /*2560*/  @P0 STG.E.U16 desc[UR38][R102.64+0x10], R60 ;  /* 0x0000103c66000986 */ /* 0x0001f4000c101526 */
[----:B------:R-:W-:Y:S05]  /*2570*/  @!P1 BRA `(.L_x_37) ;  /* 0x0000000000049947 */ /* 0x000fea0003800000 */
[----:B------:R3:W5:Y:S02]  /*2580*/  LDG.E.LTC128B.U16 R114, desc[UR38][R6.64+0x12] ;  /* 0x0000122606727981 */ /* 0x000764000c1e1520 */
.L_x_37:
[----:B------:R-:W-:Y:S05]  /*2590*/  BSYNC B1 ;  /* 0x0000000000017941 */ /* 0x000fea0003800000 */
.L_x_36:
[----:B0----5:R-:W-:Y:S01]  /*25a0*/  IMAD.U32 R60, R114, 0x10000, RZ ;  /* 0x00010000723c7824 */ /* 0x021fe200078e00ff */
[----:B------:R-:W-:Y:S01]  /*25b0*/  ISETP.GT.AND P0, PT, R3, 0x8, P4 ;  /* 0x000000080300780c */ /* 0x000fe20002704270 */
[----:B------:R-:W-:Y:S02]  /*25c0*/  BSSY B1, `(.L_x_38) ;  /* 0x000000a000017945 */ /* 0x000fe40003800000 */
[----:B------:R-:W-:-:S04]  /*25d0*/  FMUL R60, R60, R89 ;  /* 0x000000593c3c7220 */ /* 0x000fc80000400000 */
[----:B------:R-:W-:Y:S01]  /*25e0*/  FFMA R60, R61, R88, R60 ;  /* 0x000000583d3c7223 */ /* 0x000fe2000000003c */
[----:B------:R-:W-:-:S04]  /*25f0*/  @P1 IMAD.MOV.U32 R61, RZ, RZ, R103 ;  /* 0x000000ffff3d1224 */ /* 0x000fc800078e0067 */
[----:B------:R-:W-:-:S04]  /*2600*/  F2FP.BF16.F32.PACK_AB R60, RZ, R60 ;  /* 0x0000003cff3c723e */ /* 0x000fc800000010ff */
[----:B------:R-:W-:Y:S01]  /*2610*/  PRMT R118, R60, 0x7610, R118 ;  /* 0x000076103c767816 */ /* 0x000fe20000000076 */
[----:B------:R-:W-:-:S05]  /*2620*/  @P1 IMAD.MOV.U32 R60, RZ, RZ, R102 ;  /* 0x000000ffff3c1224 */ /* 0x000fca00078e0066 */
[----:B------:R0:W-:Y:S01]  /*2630*/  @P1 STG.E.U16 desc[UR38][R60.64+0x12], R118 ;  /* 0x000012763c001986 */ /* 0x0001e2000c101526 */
[----:B------:R-:W-:Y:S05]  /*2640*/  @!P0 BRA `(.L_x_39) ;  /* 0x0000000000048947 */ /* 0x000fea0003800000 */
[----:B------:R0:W5:Y:S02]  /*2650*/  LDG.E.LTC128B.U16 R114, desc[UR38][R56.64+0x10] ;  /* 0x0000102638727981 */ /* 0x000164000c1e1520 */
.L_x_39:
[----:B------:R-:W-:Y:S05]  /*2660*/  BSYNC B1 ;  /* 0x0000000000017941 */ /* 0x000fea0003800000 */
.L_x_38:
[----:B0----5:R-:W-:Y:S01]  /*2670*/  IMAD.U32 R60, R114, 0x10000, RZ ;  /* 0x00010000723c7824 */ /* 0x021fe200078e00ff */
[----:B------:R-:W-:Y:S01]  /*2680*/  ISETP.GT.AND P1, PT, R3, 0x8, P3 ;  /* 0x000000080300780c */ /* 0x000fe20001f24270 */
[----:B------:R-:W-:Y:S02]  /*2690*/  BSSY B1, `(.L_x_40) ;  /* 0x0000007000017945 */ /* 0x000fe40003800000 */
[----:B------:R-:W-:-:S04]  /*26a0*/  FMUL R61, R60, R89 ;  /* 0x000000593c3d7220 */ /* 0x000fc80000400000 */
[----:B------:R-:W-:-:S05]  /*26b0*/  FFMA R61, R62, R88, R61 ;  /* 0x000000583e3d7223 */ /* 0x000fca000000003d */
[----:B------:R-:W-:-:S05]  /*26c0*/  F2FP.BF16.F32.PACK_AB R61, RZ, R61 ;  /* 0x0000003dff3d723e */ /* 0x000fca00000010ff */
[----:B------:R0:W-:Y:S01]  /*26d0*/  @P0 STG.E.U16 desc[UR38][R58.64+0x10], R61 ;  /* 0x0000103d3a000986 */ /* 0x0001e2000c101526 */
[----:B------:R-:W-:Y:S05]  /*26e0*/  @!P1 BRA `(.L_x_41) ;  /* 0x0000000000049947 */ /* 0x000fea0003800000 */
[----:B------:R0:W5:Y:S02]  /*26f0*/  LDG.E.LTC128B.U16 R114, desc[UR38][R56.64+0x12] ;  /* 0x0000122638727981 */ /* 0x000164000c1e1520 */
.L_x_41:
[----:B------:R-:W-:Y:S05]  /*2700*/  BSYNC B1 ;  /* 0x0000000000017941 */ /* 0x000fea0003800000 */
.L_x_40:
[----:B-----5:R-:W-:Y:S01]  /*2710*/  IMAD.U32 R60, R114, 0x10000, RZ ;  /* 0x00010000723c7824 */ /* 0x020fe200078e00ff */
[----:B------:R-:W-:Y:S01]  /*2720*/  IADD3 R121, P0, R106, 0x80, RZ ;  /* 0x000000806a797810 */ /* 0x000fe20007f1e0ff */
[----:B------:R-:W-:Y:S01]  /*2730*/  BSSY B1, `(.L_x_42) ;  /* 0x000000b000017945 */ /* 0x000fe20003800000 */
[----:B------:R-:W-:Y:S01]  /*2740*/  ISETP.GT.AND P2, PT, R4, 0x10, PT ;  /* 0x000000100400780c */ /* 0x000fe20003f44270 */
[----:B------:R-:W-:Y:S02]  /*2750*/  FMUL R60, R60, R89 ;  /* 0x000000593c3c7220 */ /* 0x000fe40000400000 */
[----:B------:R-:W-:Y:S01]  /*2760*/  IMAD.X R107, RZ, RZ, R107, P0 ;  /* 0x000000ffff6b7224 */ /* 0x000fe200000e066b */
[----:B------:R-:W-:Y:S01]  /*2770*/  ISETP.GT.AND P0, PT, R3, RZ, P2 ;  /* 0x000000ff0300720c */ /* 0x000fe20001704270 */
[----:B------:R-:W-:Y:S01]  /*2780*/  FFMA R60, R63, R88, R60 ;  /* 0x000000583f3c7223 */ /* 0x000fe2000000003c */
[----:B------:R-:W-:-:S04]  /*2790*/  P2R R118, PR, RZ, 0x4 ;  /* 0x00000004ff767803 */ /* 0x000fc80000000000 */
[----:B------:R-:W-:-:S05]  /*27a0*/  F2FP.BF16.F32.PACK_AB R60, RZ, R60 ;  /* 0x0000003cff3c723e */ /* 0x000fca00000010ff */
[----:B------:R0:W-:Y:S02]  /*27b0*/  @P1 STG.E.U16 desc[UR38][R58.64+0x12], R60 ;  /* 0x0000123c3a001986 */ /* 0x0001e4000c101526 */
[----:B------:R-:W-:Y:S05]  /*27c0*/  @!P0 BRA `(.L_x_43) ;  /* 0x0000000000048947 */ /* 0x000fea0003800000 */
[----:B------:R0:W5:Y:S02]  /*27d0*/  LDG.E.LTC128B.U16 R114, desc[UR38][R6.64+0x20] ;  /* 0x0000202606727981 */ /* 0x000164000c1e1520 */
.L_x_43:
[----:B------:R-:W-:Y:S05]  /*27e0*/  BSYNC B1 ;  /* 0x0000000000017941 */ /* 0x000fea0003800000 */
.L_x_42:
[----:B0----5:R-:W-:Y:S01]  /*27f0*/  IMAD.U32 R60, R114, 0x10000, RZ ;  /* 0x00010000723c7824 */ /* 0x021fe200078e00ff */
[----:B------:R-:W-:Y:S01]  /*2800*/  ISETP.GT.AND P1, PT, R4, 0x11, PT ;  /* 0x000000110400780c */ /* 0x000fe20003f24270 */
[-C--:B------:R-:W-:Y:S01]  /*2810*/  IMAD.WIDE.U32 R62, R121, R104.reuse, R8 ;  /* 0x00000068793e7225 */ /* 0x080fe200078e0008 */
[----:B------:R-:W-:Y:S03]  /*2820*/  BSSY B1, `(.L_x_44) ;  /* 0x0000021000017945 */ /* 0x000fe60003800000 */
[----:B------:R-:W-:Y:S01]  /*2830*/  FMUL R21, R60, R89 ;  /* 0x000000593c157220 */ /* 0x000fe20000400000 */
[----:B------:R-:W-:-:S03]  /*2840*/  IMAD R60, R107, R104, RZ ;  /* 0x000000686b3c7224 */ /* 0x000fc600078e02ff */
[----:B------:R-:W-:Y:S01]  /*2850*/  FFMA R21, R64, R88, R21 ;  /* 0x0000005840157223 */ /* 0x000fe20000000015 */
[C---:B------:R-:W-:Y:S02]  /*2860*/  IMAD R119, R121.reuse, R105, R60 ;  /* 0x0000006979777224 */ /* 0x040fe400078e023c */
[----:B------:R-:W-:Y:S02]  /*2870*/  IMAD.WIDE.U32 R60, R121, R104, R100 ;  /* 0x00000068793c7225 */ /* 0x000fe400078e0064 */
[----:B------:R-:W-:Y:S02]  /*2880*/  F2FP.BF16.F32.PACK_AB R21, RZ, R21 ;  /* 0x00000015ff15723e */ /* 0x000fe400000010ff */
[----:B------:R-:W-:Y:S02]  /*2890*/  IMAD.IADD R63, R119, 0x1, R63 ;  /* 0x00000001773f7824 */ /* 0x000fe400078e023f */
[----:B------:R-:W-:Y:S01]  /*28a0*/  PRMT R105, R21, 0x7610, R105 ;  /* 0x0000761015697816 */ /* 0x000fe20000000069 */
[----:B------:R-:W-:-:S02]  /*28b0*/  IMAD.IADD R21, R61, 0x1, R119 ;  /* 0x000000013d157824 */ /* 0x000fc400078e0277 */
[----:B------:R-:W-:Y:S02]  /*28c0*/  IMAD.WIDE.U32 R106, R19, R14, R62 ;  /* 0x0000000e136a7225 */ /* 0x000fe400078e003e */
[----:B------:R0:W-:Y:S01]  /*28d0*/  @P0 STG.E.U16 desc[UR38][R102.64+0x20], R105 ;  /* 0x0000206966000986 */ /* 0x0001e2000c101526 */
[----:B------:R-:W-:-:S04]  /*28e0*/  LEA R62, P0, R60, R12, 0x1 ;  /* 0x0000000c3c3e7211 */ /* 0x000fc800078008ff */
[----:B------:R-:W-:Y:S01]  /*28f0*/  LEA.HI.X R63, R60, R13, R21, 0x1, P0 ;  /* 0x0000000d3c3f7211 */ /* 0x000fe200000f0c15 */
[----:B------:R-:W-:Y:S01]  /*2900*/  IMAD.IADD R21, R113, 0x1, R107 ;  /* 0x0000000171157824 */ /* 0x000fe200078e026b */
[----:B------:R-:W-:-:S04]  /*2910*/  LEA R60, P0, R106, R12, 0x1 ;  /* 0x0000000c6a3c7211 */ /* 0x000fc800078008ff */
[----:B------:R-:W-:Y:S01]  /*2920*/  LEA.HI.X R61, R106, R13, R21, 0x1, P0 ;  /* 0x0000000d6a3d7211 */ /* 0x000fe200000f0c15 */
[----:B0-----:R-:W-:-:S04]  /*2930*/  IMAD.WIDE.U32 R104, R121, R104, R110 ;  /* 0x0000006879687225 */ /* 0x001fc800078e006e */
[----:B------:R-:W-:Y:S01]  /*2940*/  IMAD.IADD R119, R119, 0x1, R105 ;  /* 0x0000000177777824 */ /* 0x000fe200078e0269 */
[----:B------:R-:W-:-:S05]  /*2950*/  IADD3 R64, P0, R20, R104, RZ ;  /* 0x0000006814407210 */ /* 0x000fca0007f1e0ff */
[----:B------:R-:W-:Y:S01]  /*2960*/  IMAD.X R100, R119, 0x1, R101, P0 ;  /* 0x0000000177647824 */ /* 0x000fe200000e0665 */
[----:B------:R-:W-:-:S05]  /*2970*/  IADD3 R20, P0, R8, R104, RZ ;  /* 0x0000006808147210 */ /* 0x000fca0007f1e0ff */
[----:B------:R-:W-:Y:S01]  /*2980*/  IMAD.X R21, R9, 0x1, R119, P0 ;  /* 0x0000000109157824 */ /* 0x000fe200000e0677 */
[----:B------:R-:W-:Y:S01]  /*2990*/  LEA R8, P0, R64, R12, 0x1 ;  /* 0x0000000c40087211 */ /* 0x000fe200078008ff */
[----:B------:R-:W-:-:S03]  /*29a0*/  IMAD.WIDE.U32 R20, R19, R14, R20 ;  /* 0x0000000e13147225 */ /* 0x000fc600078e0014 */
[----:B------:R-:W-:Y:S02]  /*29b0*/  LEA.HI.X R9, R64, R13, R100, 0x1, P0 ;  /* 0x0000000d40097211 */ /* 0x000fe400000f0c64 */
[----:B------:R-:W-:Y:S01]  /*29c0*/  P2R R100, PR, RZ, 0x2 ;  /* 0x00000002ff647803 */ /* 0x000fe20000000000 */
[----:B------:R-:W-:Y:S01]  /*29d0*/  IMAD.IADD R113, R113, 0x1, R21 ;  /* 0x0000000171717824 */ /* 0x000fe200078e0215 */
[----:B------:R-:W-:-:S04]  /*29e0*/  LEA R12, P0, R20, R12, 0x1 ;  /* 0x0000000c140c7211 */ /* 0x000fc800078008ff */
[----:B------:R-:W-:Y:S02]  /*29f0*/  LEA.HI.X R13, R20, R13, R113, 0x1, P0 ;  /* 0x0000000d140d7211 */ /* 0x000fe400000f0c71 */
[----:B------:R-:W-:-:S13]  /*2a00*/  ISETP.GT.AND P0, PT, R3, RZ, P1 ;  /* 0x000000ff0300720c */ /* 0x000fda0000f04270 */
[----:B------:R-:W-:Y:S05]  /*2a10*/  @!P0 BRA `(.L_x_45) ;  /* 0x0000000000048947 */ /* 0x000fea0003800000 */
[----:B------:R0:W5:Y:S02]  /*2a20*/  LDG.E.LTC128B.U16 R114, desc[UR38][R6.64+0x22] ;  /* 0x0000222606727981 */ /* 0x000164000c1e1520 */
.L_x_45:
[----:B------:R-:W-:Y:S05]  /*2a30*/  BSYNC B1 ;  /* 0x0000000000017941 */ /* 0x000fea0003800000 */
.L_x_44:
[----:B-----5:R-:W-:Y:S01]  /*2a40*/  IMAD.U32 R14, R114, 0x10000, RZ ;  /* 0x00010000720e7824 */ /* 0x020fe200078e00ff */
[----:B------:R-:W-:Y:S01]  /*2a50*/  BSSY B1, `(.L_x_46) ;  /* 0x000000a000017945 */ /* 0x000fe20003800000 */
[----:B------:R-:W-:Y:S02]  /*2a60*/  @P0 IMAD.MOV.U32 R20, RZ, RZ, R102 ;  /* 0x000000ffff140224 */ /* 0x000fe400078e0066 */
[----:B------:R-:W-:Y:S01]  /*2a70*/  FMUL R14, R14, R89 ;  /* 0x000000590e0e7220 */ /* 0x000fe20000400000 */
[----:B------:R-:W-:-:S03]  /*2a80*/  @P0 IMAD.MOV.U32 R21, RZ, RZ, R103 ;  /* 0x000000ffff150224 */ /* 0x000fc600078e0067 */
[----:B------:R-:W-:-:S05]  /*2a90*/  FFMA R14, R65, R88, R14 ;  /* 0x00000058410e7223 */ /* 0x000fca000000000e */
[----:B------:R-:W-:-:S05]  /*2aa0*/  F2FP.BF16.F32.PACK_AB R14, RZ, R14 ;  /* 0x0000000eff0e723e */ /* 0x000fca00000010ff */
[----:B------:R0:W-:Y:S01]  /*2ab0*/  @P0 STG.E.U16 desc[UR38][R20.64+0x22], R14 ;  /* 0x0000220e14000986 */ /* 0x0001e2000c101526 */
[----:B------:R-:W-:-:S13]  /*2ac0*/  ISETP.GT.AND P0, PT, R3, 0x8, P2 ;  /* 0x000000080300780c */ /* 0x000fda0001704270 */
[----:B0-----:R-:W-:Y:S05]  /*2ad0*/  @!P0 BRA `(.L_x_47) ;  /* 0x0000000000048947 */ /* 0x001fea0003800000 */
[----:B------:R0:W5:Y:S02]  /*2ae0*/  LDG.E.LTC128B.U16 R114, desc[UR38][R56.64+0x20] ;  /* 0x0000202638727981 */ /* 0x000164000c1e1520 */
.L_x_47:
[----:B------:R-:W-:Y:S05]  /*2af0*/  BSYNC B1 ;  /* 0x0000000000017941 */ /* 0x000fea0003800000 */
.L_x_46:
[----:B-----5:R-:W-:Y:S01]  /*2b00*/  IMAD.U32 R14, R114, 0x10000, RZ ;  /* 0x00010000720e7824 */ /* 0x020fe200078e00ff */
[----:B------:R-:W-:Y:S03]  /*2b10*/  BSSY B1, `(.L_x_48) ;  /* 0x0000008000017945 */ /* 0x000fe60003800000 */
[----:B------:R-:W-:-:S04]  /*2b20*/  FMUL R19, R14, R89 ;  /* 0x000000590e137220 */ /* 0x000fc80000400000 */
[----:B------:R-:W-:-:S05]  /*2b30*/  FFMA R19, R66, R88, R19 ;  /* 0x0000005842137223 */ /* 0x000fca0000000013 */
[----:B------:R-:W-:-:S05]  /*2b40*/  F2FP.BF16.F32.PACK_AB R19, RZ, R19 ;  /* 0x00000013ff13723e */ /* 0x000fca00000010ff */
[----:B------:R0:W-:Y:S01]  /*2b50*/  @P0 STG.E.U16 desc[UR38][R58.64+0x20], R19 ;  /* 0x000020133a000986 */ /* 0x0001e2000c101526 */
[----:B------:R-:W-:-:S13]  /*2b60*/  ISETP.GT.AND P0, PT, R3, 0x8, P1 ;  /* 0x000000080300780c */ /* 0x000fda0000f04270 */
[----:B0-----:R-:W-:Y:S05]  /*2b70*/  @!P0 BRA `(.L_x_49) ;  /* 0x0000000000048947 */ /* 0x001fea0003800000 */
[----:B------:R0:W5:Y:S02]  /*2b80*/  LDG.E.LTC128B.U16 R114, desc[UR38][R56.64+0x22] ;  /* 0x0000222638727981 */ /* 0x000164000c1e1520 */
.L_x_49:
[----:B------:R-:W-:Y:S05]  /*2b90*/  BSYNC B1 ;  /* 0x0000000000017941 */ /* 0x000fea0003800000 */
.L_x_48:
[----:B-----5:R-:W-:Y:S01]  /*2ba0*/  IMAD.U32 R14, R114, 0x10000, RZ ;  /* 0x00010000720e7824 */ /* 0x020fe200078e00ff */
[----:B------:R-:W-:Y:S01]  /*2bb0*/  ISETP.GT.AND P2, PT, R4, 0x18, PT ;  /* 0x000000180400780c */ /* 0x000fe20003f44270 */
[----:B------:R-:W-:Y:S02]  /*2bc0*/  BSSY B1, `(.L_x_50) ;  /* 0x0000009000017945 */ /* 0x000fe40003800000 */
[----:B------:R-:W-:Y:S01]  /*2bd0*/  FMUL R14, R14, R89 ;  /* 0x000000590e0e7220 */ /* 0x000fe20000400000 */
[----:B------:R-:W-:-:S03]  /*2be0*/  P2R R101, PR, RZ, 0x4 ;  /* 0x00000004ff657803 */ /* 0x000fc60000000000 */
[----:B------:R-:W-:-:S05]  /*2bf0*/  FFMA R14, R67, R88, R14 ;  /* 0x00000058430e7223 */ /* 0x000fca000000000e */
[----:B------:R-:W-:-:S05]  /*2c00*/  F2FP.BF16.F32.PACK_AB R14, RZ, R14 ;  /* 0x0000000eff0e723e */ /* 0x000fca00000010ff */
[----:B------:R0:W-:Y:S01]  /*2c10*/  @P0 STG.E.U16 desc[UR38][R58.64+0x22], R14 ;  /* 0x0000220e3a000986 */ /* 0x0001e2000c101526 */
[----:B------:R-:W-:-:S13]  /*2c20*/  ISETP.GT.AND P0, PT, R3, RZ, P2 ;  /* 0x000000ff0300720c */ /* 0x000fda0001704270 */
[----:B0-----:R-:W-:Y:S05]  /*2c30*/  @!P0 BRA `(.L_x_51) ;  /* 0x0000000000048947 */ /* 0x001fea0003800000 */
[----:B------:R0:W5:Y:S02]  /*2c40*/  LDG.E.LTC128B.U16 R114, desc[UR38][R6.64+0x30] ;  /* 0x0000302606727981 */ /* 0x000164000c1e1520 */
.L_x_51:
[----:B------:R-:W-:Y:S05]  /*2c50*/  BSYNC B1 ;  /* 0x0000000000017941 */ /* 0x000fea0003800000 */
.L_x_50:
[----:B-----5:R-:W-:Y:S01]  /*2c60*/  IMAD.U32 R14, R114, 0x10000, RZ ;  /* 0x00010000720e7824 */ /* 0x020fe200078e00ff */
[----:B------:R-:W-:Y:S01]  /*2c70*/  ISETP.GT.AND P1, PT, R4, 0x19, PT ;  /* 0x000000190400780c */ /* 0x000fe20003f24270 */
[----:B------:R-:W-:Y:S01]  /*2c80*/  @P0 IMAD.MOV.U32 R20, RZ, RZ, R102 ;  /* 0x000000ffff140224 */ /* 0x000fe200078e0066 */
[----:B------:R-:W-:Y:S01]  /*2c90*/  BSSY B1, `(.L_x_52) ;  /* 0x000000a000017945 */ /* 0x000fe20003800000 */
[----:B------:R-:W-:Y:S01]  /*2ca0*/  FMUL R19, R14, R89 ;  /* 0x000000590e137220 */ /* 0x000fe20000400000 */
[----:B------:R-:W-:-:S03]  /*2cb0*/  @P0 IMAD.MOV.U32 R21, RZ, RZ, R103 ;  /* 0x000000ffff150224 */ /* 0x000fc600078e0067 */
[----:B------:R-:W-:Y:S01]  /*2cc0*/  FFMA R19, R68, R88, R19 ;  /* 0x0000005844137223 */ /* 0x000fe20000000013 */
[----:B------:R-:W-:-:S04]  /*2cd0*/  P2R R68, PR, RZ, 0x2 ;  /* 0x00000002ff447803 */ /* 0x000fc80000000000 */
[----:B------:R-:W-:-:S05]  /*2ce0*/  F2FP.BF16.F32.PACK_AB R19, RZ, R19 ;  /* 0x00000013ff13723e */ /* 0x000fca00000010ff */
[----:B------:R0:W-:Y:S01]  /*2cf0*/  @P0 STG.E.U16 desc[UR38][R20.64+0x30], R19 ;  /* 0x0000301314000986 */ /* 0x0001e2000c101526 */
[----:B------:R-:W-:-:S13]  /*2d00*/  ISETP.GT.AND P0, PT, R3, RZ, P1 ;  /* 0x000000ff0300720c */ /* 0x000fda0000f04270 */
[----:B0-----:R-:W-:Y:S05]  /*2d10*/  @!P0 BRA `(.L_x_53) ;  /* 0x0000000000048947 */ /* 0x001fea0003800000 */
[----:B------:R0:W5:Y:S02]  /*2d20*/  LDG.E.LTC128B.U16 R114, desc[UR38][R6.64+0x32] ;  /* 0x0000322606727981 */ /* 0x000164000c1e1520 */
.L_x_53:
[----:B------:R-:W-:Y:S05]  /*2d30*/  BSYNC B1 ;  /* 0x0000000000017941 */ /* 0x000fea0003800000 */
.L_x_52:
        /* <DEDUP_REMOVED lines=11> */
.L_x_55:
[----:B------:R-:W-:Y:S05]  /*2df0*/  BSYNC B1 ;  /* 0x0000000000017941 */ /* 0x000fea0003800000 */
.L_x_54:
        /* <DEDUP_REMOVED lines=9> */
.L_x_57:
[----:B------:R-:W-:Y:S05]  /*2e90*/  BSYNC B1 ;  /* 0x0000000000017941 */ /* 0x000fea0003800000 */
.L_x_56:
        /* <DEDUP_REMOVED lines=11> */
.L_x_59:
[----:B------:R-:W-:Y:S05]  /*2f50*/  BSYNC B1 ;  /* 0x0000000000017941 */ /* 0x000fea0003800000 */
.L_x_58:
[----:B-----5:R-:W-:Y:S01]  /*2f60*/  IMAD.U32 R14, R114, 0x10000, RZ ;  /* 0x00010000720e7824 */ /* 0x020fe200078e00ff */
[----:B------:R-:W-:Y:S01]  /*2f70*/  ISETP.GT.AND P1, PT, R4, 0x21, PT ;  /* 0x000000210400780c */ /* 0x000fe20003f24270 */
[----:B------:R-:W-:Y:S01]  /*2f80*/  @P0 IMAD.MOV.U32 R20, RZ, RZ, R102 ;  /* 0x000000ffff140224 */ /* 0x000fe200078e0066 */
[----:B------:R-:W-:Y:S01]  /*2f90*/  BSSY B1, `(.L_x_60) ;  /* 0x000000a000017945 */ /* 0x000fe20003800000 */
[----:B------:R-:W-:Y:S01]  /*2fa0*/  FMUL R19, R14, R89 ;  /* 0x000000590e137220 */ /* 0x000fe20000400000 */
[----:B------:R-:W-:Y:S01]  /*2fb0*/  @P0 IMAD.MOV.U32 R21, RZ, RZ, R103 ;  /* 0x000000ffff150224 */ /* 0x000fe200078e0067 */
[----:B------:R-:W-:Y:S02]  /*2fc0*/  P2R R70, PR, RZ, 0x2 ;  /* 0x00000002ff467803 */ /* 0x000fe40000000000 */
[----:B------:R-:W-:-:S05]  /*2fd0*/  FFMA R19, R72, R88, R19 ;  /* 0x0000005848137223 */ /* 0x000fca0000000013 */
[----:B------:R-:W-:-:S05]  /*2fe0*/  F2FP.BF16.F32.PACK_AB R19, RZ, R19 ;  /* 0x00000013ff13723e */ /* 0x000fca00000010ff */
[----:B------:R0:W-:Y:S01]  /*2ff0*/  @P0 STG.E.U16 desc[UR38][R20.64+0x40], R19 ;  /* 0x0000401314000986 */ /* 0x0001e2000c101526 */
[----:B------:R-:W-:-:S13]  /*3000*/  ISETP.GT.AND P0, PT, R3, RZ, P1 ;  /* 0x000000ff0300720c */ /* 0x000fda0000f04270 */
[----:B0-----:R-:W-:Y:S05]  /*3010*/  @!P0 BRA `(.L_x_61) ;  /* 0x0000000000048947 */ /* 0x001fea0003800000 */
[----:B------:R0:W5:Y:S02]  /*3020*/  LDG.E.LTC128B.U16 R114, desc[UR38][R6.64+0x42] ;  /* 0x0000422606727981 */ /* 0x000164000c1e1520 */
.L_x_61:
[----:B------:R-:W-:Y:S05]  /*3030*/  BSYNC B1 ;  /* 0x0000000000017941 */ /* 0x000fea0003800000 */
.L_x_60:
        /* <DEDUP_REMOVED lines=11> */
.L_x_63:
[----:B------:R-:W-:Y:S05]  /*30f0*/  BSYNC B1 ;  /* 0x0000000000017941 */ /* 0x000fea0003800000 */
.L_x_62:
        /* <DEDUP_REMOVED lines=9> */
.L_x_65:
[----:B------:R-:W-:Y:S05]  /*3190*/  BSYNC B1 ;  /* 0x0000000000017941 */ /* 0x000fea0003800000 */
.L_x_64:
        /* <DEDUP_REMOVED lines=11> */
.L_x_67:
[----:B------:R-:W-:Y:S05]  /*3250*/  BSYNC B1 ;  /* 0x0000000000017941 */ /* 0x000fea0003800000 */
.L_x_66:
        /* <DEDUP_REMOVED lines=13> */
.L_x_69:
[----:B------:R-:W-:Y:S05]  /*3330*/  BSYNC B1 ;  /* 0x0000000000017941 */ /* 0x000fea0003800000 */
.L_x_68:
        /* <DEDUP_REMOVED lines=11> */
.L_x_71:
[----:B------:R-:W-:Y:S05]  /*33f0*/  BSYNC B1 ;  /* 0x0000000000017941 */ /* 0x000fea0003800000 */
.L_x_70:
        /* <DEDUP_REMOVED lines=9> */
.L_x_73:
[----:B------:R-:W-:Y:S05]  /*3490*/  BSYNC B1 ;  /* 0x0000000000017941 */ /* 0x000fea0003800000 */
.L_x_72:
[----:B-----5:R-:W-:Y:S01]  /*34a0*/  IMAD.U32 R14, R114, 0x10000, RZ ;  /* 0x00010000720e7824 */ /* 0x020fe200078e00ff */
[----:B------:R-:W-:Y:S01]  /*34b0*/  ISETP.GT.AND P3, PT, R4, 0x30, PT ;  /* 0x000000300400780c */ /* 0x000fe20003f64270 */
[----:B------:R-:W-:Y:S02]  /*34c0*/  BSSY B1, `(.L_x_74) ;  /* 0x0000008000017945 */ /* 0x000fe40003800000 */
[----:B------:R-:W-:-:S04]  /*34d0*/  FMUL R14, R14, R89 ;  /* 0x000000590e0e7220 */ /* 0x000fc80000400000 */
[----:B------:R-:W-:-:S05]  /*34e0*/  FFMA R14, R79, R88, R14 ;  /* 0x000000584f0e7223 */ /* 0x000fca000000000e */
[----:B------:R-:W-:-:S05]  /*34f0*/  F2FP.BF16.F32.PACK_AB R14, RZ, R14 ;  /* 0x0000000eff0e723e */ /* 0x000fca00000010ff */
[----:B------:R0:W-:Y:S01]  /*3500*/  @P0 STG.E.U16 desc[UR38][R58.64+0x52], R14 ;  /* 0x0000520e3a000986 */ /* 0x0001e2000c101526 */
[----:B------:R-:W-:-:S13]  /*3510*/  ISETP.GT.AND P0, PT, R3, RZ, P3 ;  /* 0x000000ff0300720c */ /* 0x000fda0001f04270 */
[----:B0-----:R-:W-:Y:S05]  /*3520*/  @!P0 BRA `(.L_x_75) ;  /* 0x0000000000048947 */ /* 0x001fea0003800000 */
[----:B------:R0:W5:Y:S02]  /*3530*/  LDG.E.LTC128B.U16 R114, desc[UR38][R6.64+0x60] ;  /* 0x0000602606727981 */ /* 0x000164000c1e1520 */
.L_x_75:
[----:B------:R-:W-:Y:S05]  /*3540*/  BSYNC B1 ;  /* 0x0000000000017941 */ /* 0x000fea0003800000 */
.L_x_74:
[----:B-----5:R-:W-:Y:S01]  /*3550*/  IMAD.U32 R14, R114, 0x10000, RZ ;  /* 0x00010000720e7824 */ /* 0x020fe200078e00ff */
[----:B------:R-:W-:Y:S01]  /*3560*/  ISETP.GT.AND P2, PT, R4, 0x31, PT ;  /* 0x000000310400780c */ /* 0x000fe20003f44270 */
[----:B------:R-:W-:Y:S01]  /*3570*/  @P0 IMAD.MOV.U32 R20, RZ, RZ, R102 ;  /* 0x000000ffff140224 */ /* 0x000fe200078e0066 */
[----:B------:R-:W-:Y:S01]  /*3580*/  BSSY B1, `(.L_x_76) ;  /* 0x0000009000017945 */ /* 0x000fe20003800000 */
[----:B------:R-:W-:Y:S01]  /*3590*/  FMUL R19, R14, R89 ;  /* 0x000000590e137220 */ /* 0x000fe20000400000 */
[----:B------:R-:W-:-:S03]  /*35a0*/  @P0 IMAD.MOV.U32 R21, RZ, RZ, R103 ;  /* 0x000000ffff150224 */ /* 0x000fc600078e0067 */
[----:B------:R-:W-:-:S05]  /*35b0*/  FFMA R19, R80, R88, R19 ;  /* 0x0000005850137223 */ /* 0x000fca0000000013 */
[----:B------:R-:W-:-:S05]  /*35c0*/  F2FP.BF16.F32.PACK_AB R19, RZ, R19 ;  /* 0x00000013ff13723e */ /* 0x000fca00000010ff */
[----:B------:R0:W-:Y:S01]  /*35d0*/  @P0 STG.E.U16 desc[UR38][R20.64+0x60], R19 ;  /* 0x0000601314000986 */ /* 0x0001e2000c101526 */
[----:B------:R-:W-:-:S13]  /*35e0*/  ISETP.GT.AND P0, PT, R3, RZ, P2 ;  /* 0x000000ff0300720c */ /* 0x000fda0001704270 */
[----:B0-----:R-:W-:Y:S05]  /*35f0*/  @!P0 BRA `(.L_x_77) ;  /* 0x0000000000048947 */ /* 0x001fea0003800000 */
[----:B------:R0:W5:Y:S02]  /*3600*/  LDG.E.LTC128B.U16 R114, desc[UR38][R6.64+0x62] ;  /* 0x0000622606727981 */ /* 0x000164000c1e1520 */
.L_x_77:
[----:B------:R-:W-:Y:S05]  /*3610*/  BSYNC B1 ;  /* 0x0000000000017941 */ /* 0x000fea0003800000 */
.L_x_76:
        /* <DEDUP_REMOVED lines=11> */
.L_x_79:
[----:B------:R-:W-:Y:S05]  /*36d0*/  BSYNC B1 ;  /* 0x0000000000017941 */ /* 0x000fea0003800000 */
.L_x_78:
        /* <DEDUP_REMOVED lines=9> */
.L_x_81:
[----:B------:R-:W-:Y:S05]  /*3770*/  BSYNC B1 ;  /* 0x0000000000017941 */ /* 0x000fea0003800000 */
.L_x_80:
        /* <DEDUP_REMOVED lines=10> */
.L_x_83:
[----:B------:R-:W-:Y:S05]  /*3820*/  BSYNC B1 ;  /* 0x0000000000017941 */ /* 0x000fea0003800000 */
.L_x_82:
        /* <DEDUP_REMOVED lines=8> */
[----:B------:R-:W-:-:S05]  /*38b0*/  IADD3 R20, P0, R15, R108, RZ ;  /* 0x0000006c0f147210 */ /* 0x000fca0007f1e0ff */
[----:B------:R-:W-:Y:S01]  /*38c0*/  IMAD.X R21, R5, 0x1, R109, P0 ;  /* 0x0000000105157824 */ /* 0x000fe200000e066d */
[----:B------:R-:W-:-:S05]  /*38d0*/  IADD3 R64, P0, R15, R108, RZ ;  /* 0x0000006c0f407210 */ /* 0x000fca0007f1e0ff */
[----:B------:R-:W-:Y:S01]  /*38e0*/  IMAD.X R65, R5, 0x1, R109, P0 ;  /* 0x0000000105417824 */ /* 0x000fe200000e066d */
[----:B------:R-:W-:-:S05]  /*38f0*/  IADD3 R14, P0, R15, R102, RZ ;  /* 0x000000660f0e7210 */ /* 0x000fca0007f1e0ff */
[----:B------:R-:W-:Y:S01]  /*3900*/  IMAD.X R15, R5, 0x1, R103, P0 ;  /* 0x00000001050f7824 */ /* 0x000fe200000e0667 */
[----:B------:R-:W-:-:S04]  /*3910*/  ISETP.GT.AND P0, PT, R4, 0x39, PT ;  /* 0x000000390400780c */ /* 0x000fc80003f04270 */
[----:B------:R-:W-:-:S13]  /*3920*/  ISETP.GT.AND P4, PT, R3, RZ, P0 ;  /* 0x000000ff0300720c */ /* 0x000fda0000784270 */
[----:B0-----:R-:W-:Y:S05]  /*3930*/  @!P4 BRA `(.L_x_85) ;  /* 0x000000000004c947 */ /* 0x001fea0003800000 */
[----:B------:R0:W5:Y:S02]  /*3940*/  LDG.E.LTC128B.U16 R114, desc[UR38][R6.64+0x72] ;  /* 0x0000722606727981 */ /* 0x000164000c1e1520 */
.L_x_85:
[----:B------:R-:W-:Y:S05]  /*3950*/  BSYNC B1 ;  /* 0x0000000000017941 */ /* 0x000fea0003800000 */
.L_x_84:
        /* <DEDUP_REMOVED lines=9> */
.L_x_87:
[----:B------:R-:W-:Y:S05]  /*39f0*/  BSYNC B1 ;  /* 0x0000000000017941 */ /* 0x000fea0003800000 */
.L_x_86:
        /* <DEDUP_REMOVED lines=9> */
.L_x_89:
[----:B------:R-:W-:Y:S05]  /*3a90*/  BSYNC B1 ;  /* 0x0000000000017941 */ /* 0x000fea0003800000 */
.L_x_88:
[----:B-----5:R-:W-:-:S04]  /*3aa0*/  IMAD.U32 R4, R114, 0x10000, RZ ;  /* 0x0001000072047824 */ /* 0x020fc800078e00ff */
[----:B------:R-:W-:-:S04]  /*3ab0*/  FMUL R4, R4, R89 ;  /* 0x0000005904047220 */ /* 0x000fc80000400000 */
[----:B------:R-:W-:-:S05]  /*3ac0*/  FFMA R4, R87, R88, R4 ;  /* 0x0000005857047223 */ /* 0x000fca0000000004 */
[----:B------:R-:W-:-:S04]  /*3ad0*/  F2FP.BF16.F32.PACK_AB R4, RZ, R4 ;  /* 0x00000004ff04723e */ /* 0x000fc800000010ff */
[----:B-1-34-:R-:W-:-:S05]  /*3ae0*/  PRMT R6, R4, 0x7610, R6 ;  /* 0x0000761004067816 */ /* 0x01afca0000000006 */
[----:B------:R1:W-:Y:S01]  /*3af0*/  @P4 STG.E.U16 desc[UR38][R58.64+0x72], R6 ;  /* 0x000072063a004986 */ /* 0x0003e2000c101526 */
[----:B------:R-:W-:-:S13]  /*3b00*/  ISETP.GT.AND P4, PT, R3, 0x80, P6 ;  /* 0x000000800300780c */ /* 0x000fda0003784270 */
[----:B------:R-:W3:Y:S01]  /*3b10*/  @P4 LDG.E.LTC128B.U16 R114, desc[UR38][R62.64] ;  /* 0x000000263e724981 */ /* 0x000ee2000c1e1520 */
[----:B------:R-:W-:Y:S01]  /*3b20*/  BSSY B1, `(.L_x_90) ;  /* 0x000000a000017945 */ /* 0x000fe20003800000 */
[----:B---3--:R-:W-:-:S04]  /*3b30*/  IMAD.U32 R4, R114, 0x10000, RZ ;  /* 0x0001000072047824 */ /* 0x008fc800078e00ff */
[----:B------:R-:W-:-:S04]  /*3b40*/  FMUL R5, R4, R89 ;  /* 0x0000005904057220 */ /* 0x000fc80000400000 */
[----:B------:R-:W-:-:S05]  /*3b50*/  FFMA R5, R24, R88, R5 ;  /* 0x0000005818057223 */ /* 0x000fca0000000005 */
[----:B------:R-:W-:-:S05]  /*3b60*/  F2FP.BF16.F32.PACK_AB R5, RZ, R5 ;  /* 0x00000005ff05723e */ /* 0x000fca00000010ff */
[----:B------:R1:W-:Y:S01]  /*3b70*/  @P4 STG.E.U16 desc[UR38][R14.64], R5 ;  /* 0x000000050e004986 */ /* 0x0003e2000c101526 */
[----:B------:R-:W-:-:S04]  /*3b80*/  ISETP.NE.AND P4, PT, R116, RZ, PT ;  /* 0x000000ff7400720c */ /* 0x000fc80003f85270 */
[----:B------:R-:W-:-:S13]  /*3b90*/  ISETP.GT.AND P4, PT, R3, 0x80, P4 ;  /* 0x000000800300780c */ /* 0x000fda0002784270 */
[----:B-1----:R-:W-:Y:S05]  /*3ba0*/  @!P4 BRA `(.L_x_91) ;  /* 0x000000000004c947 */ /* 0x002fea0003800000 */
[----:B------:R1:W5:Y:S02]  /*3bb0*/  LDG.E.LTC128B.U16 R114, desc[UR38][R60.64+0x2] ;  /* 0x000002263c727981 */ /* 0x000364000c1e1520 */
.L_x_91:
[----:B------:R-:W-:Y:S05]  /*3bc0*/  BSYNC B1 ;  /* 0x0000000000017941 */ /* 0x000fea0003800000 */
.L_x_90:
[----:B-----5:R-:W-:Y:S01]  /*3bd0*/  IMAD.U32 R4, R114, 0x10000, RZ ;  /* 0x0001000072047824 */ /* 0x020fe200078e00ff */
[----:B------:R-:W-:Y:S01]  /*3be0*/  ISETP.GT.AND P6, PT, R3, 0x88, P6 ;  /* 0x000000880300780c */ /* 0x000fe200037c4270 */
[----:B------:R-:W-:Y:S01]  /*3bf0*/  @P4 IMAD.MOV.U32 R5, RZ, RZ, R15 ;  /* 0x000000ffff054224 */ /* 0x000fe200078e000f */
[----:B------:R-:W-:Y:S01]  /*3c00*/  BSSY B1, `(.L_x_92) ;  /* 0x0000009000017945 */ /* 0x000fe20003800000 */
[----:B------:R-:W-:-:S04]  /*3c10*/  FMUL R4, R4, R89 ;  /* 0x0000005904047220 */ /* 0x000fc80000400000 */
[----:B------:R-:W-:-:S05]  /*3c20*/  FFMA R4, R25, R88, R4 ;  /* 0x0000005819047223 */ /* 0x000fca0000000004 */
[----:B------:R-:W-:-:S04]  /*3c30*/  F2FP.BF16.F32.PACK_AB R4, RZ, R4 ;  /* 0x00000004ff04723e */ /* 0x000fc800000010ff */
[----:B------:R-:W-:Y:S01]  /*3c40*/  PRMT R6, R4, 0x7610, R6 ;  /* 0x0000761004067816 */ /* 0x000fe20000000006 */
[----:B------:R-:W-:-:S05]  /*3c50*/  @P4 IMAD.MOV.U32 R4, RZ, RZ, R14 ;  /* 0x000000ffff044224 */ /* 0x000fca00078e000e */
[----:B------:R3:W-:Y:S01]  /*3c60*/  @P4 STG.E.U16 desc[UR38][R4.64+0x2], R6 ;  /* 0x0000020604004986 */ /* 0x0007e2000c101526 */
[----:B------:R-:W-:Y:S05]  /*3c70*/  @!P6 BRA `(.L_x_93) ;  /* 0x000000000004e947 */ /* 0x000fea0003800000 */
[----:B------:R4:W5:Y:S02]  /*3c80*/  LDG.E.LTC128B.U16 R114, desc[UR38][R8.64] ;  /* 0x0000002608727981 */ /* 0x000964000c1e1520 */
.L_x_93:
[----:B------:R-:W-:Y:S05]  /*3c90*/  BSYNC B1 ;  /* 0x0000000000017941 */ /* 0x000fea0003800000 */
.L_x_92:
[----:B---3-5:R-:W-:Y:S01]  /*3ca0*/  IMAD.U32 R4, R114, 0x10000, RZ ;  /* 0x0001000072047824 */ /* 0x028fe200078e00ff */
[----:B------:R-:W-:Y:S01]  /*3cb0*/  ISETP.NE.AND P4, PT, R116, RZ, PT ;  /* 0x000000ff7400720c */ /* 0x000fe20003f85270 */
[----:B------:R-:W-:Y:S02]  /*3cc0*/  BSSY B1, `(.L_x_94) ;  /* 0x0000008000017945 */ /* 0x000fe40003800000 */
[----:B------:R-:W-:Y:S01]  /*3cd0*/  FMUL R5, R4, R89 ;  /* 0x0000005904057220 */ /* 0x000fe20000400000 */
[----:B------:R-:W-:-:S03]  /*3ce0*/  ISETP.GT.AND P4, PT, R3, 0x88, P4 ;  /* 0x000000880300780c */ /* 0x000fc60002784270 */
[----:B------:R-:W-:-:S05]  /*3cf0*/  FFMA R5, R26, R88, R5 ;  /* 0x000000581a057223 */ /* 0x000fca0000000005 */
[----:B------:R-:W-:-:S05]  /*3d00*/  F2FP.BF16.F32.PACK_AB R5, RZ, R5 ;  /* 0x00000005ff05723e */ /* 0x000fca00000010ff */
[----:B------:R3:W-:Y:S01]  /*3d10*/  @P6 STG.E.U16 desc[UR38][R20.64], R5 ;  /* 0x0000000514006986 */ /* 0x0007e2000c101526 */
[----:B------:R-:W-:Y:S05]  /*3d20*/  @!P4 BRA `(.L_x_95) ;  /* 0x000000000004c947 */ /* 0x000fea0003800000 */
[----:B------:R0:W5:Y:S02]  /*3d30*/  LDG.E.LTC128B.U16 R114, desc[UR38][R12.64+0x2] ;  /* 0x000002260c727981 */ /* 0x000164000c1e1520 */
.L_x_95:
[----:B------:R-:W-:Y:S05]  /*3d40*/  BSYNC B1 ;  /* 0x0000000000017941 */ /* 0x000fea0003800000 */
.L_x_94:
[----:B-----5:R-:W-:Y:S01]  /*3d50*/  IMAD.U32 R4, R114, 0x10000, RZ ;  /* 0x0001000072047824 */ /* 0x020fe200078e00ff */
[----:B------:R-:W-:Y:S01]  /*3d60*/  ISETP.NE.AND P6, PT, R115, RZ, PT ;  /* 0x000000ff7300720c */ /* 0x000fe20003fc5270 */
[----:B------:R-:W-:Y:S02]  /*3d70*/  BSSY B1, `(.L_x_96) ;  /* 0x0000008000017945 */ /* 0x000fe40003800000 */
[----:B------:R-:W-:-:S04]  /*3d80*/  FMUL R4, R4, R89 ;  /* 0x0000005904047220 */ /* 0x000fc80000400000 */
[----:B------:R-:W-:-:S05]  /*3d90*/  FFMA R4, R27, R88, R4 ;  /* 0x000000581b047223 */ /* 0x000fca0000000004 */
[----:B------:R-:W-:-:S05]  /*3da0*/  F2FP.BF16.F32.PACK_AB R4, RZ, R4 ;  /* 0x00000004ff04723e */ /* 0x000fca00000010ff */
[----:B------:R0:W-:Y:S01]  /*3db0*/  @P4 STG.E.U16 desc[UR38][R64.64+0x2], R4 ;  /* 0x0000020440004986 */ /* 0x0001e2000c101526 */
[----:B------:R-:W-:-:S13]  /*3dc0*/  ISETP.GT.AND P4, PT, R3, 0x80, P6 ;  /* 0x000000800300780c */ /* 0x000fda0003784270 */
[----:B0-----:R-:W-:Y:S05]  /*3dd0*/  @!P4 BRA `(.L_x_97) ;  /* 0x000000000004c947 */ /* 0x001fea0003800000 */
[----:B------:R0:W5:Y:S02]  /*3de0*/  LDG.E.LTC128B.U16 R114, desc[UR38][R60.64+0x10] ;  /* 0x000010263c727981 */ /* 0x000164000c1e1520 */
.L_x_97:
[----:B------:R-:W-:Y:S05]  /*3df0*/  BSYNC B1 ;  /* 0x0000000000017941 */ /* 0x000fea0003800000 */
.L_x_96:
[----:B-----5:R-:W-:Y:S01]  /*3e00*/  IMAD.U32 R4, R114, 0x10000, RZ ;  /* 0x0001000072047824 */ /* 0x020fe200078e00ff */
[----:B------:R-:W-:Y:S01]  /*3e10*/  ISETP.NE.AND P6, PT, R117, RZ, PT ;  /* 0x000000ff7500720c */ /* 0x000fe20003fc5270 */
[----:B------:R-:W-:Y:S02]  /*3e20*/  BSSY B1, `(.L_x_98) ;  /* 0x000000b000017945 */ /* 0x000fe40003800000 */
[----:B---3--:R-:W-:Y:S01]  /*3e30*/  FMUL R5, R4, R89 ;  /* 0x0000005904057220 */ /* 0x008fe20000400000 */
[----:B------:R-:W-:-:S03]  /*3e40*/  @P4 IMAD.MOV.U32 R4, RZ, RZ, R14 ;  /* 0x000000ffff044224 */ /* 0x000fc600078e000e */
[----:B------:R-:W-:-:S05]  /*3e50*/  FFMA R5, R28, R88, R5 ;  /* 0x000000581c057223 */ /* 0x000fca0000000005 */
[----:B------:R-:W-:-:S04]  /*3e60*/  F2FP.BF16.F32.PACK_AB R5, RZ, R5 ;  /* 0x00000005ff05723e */ /* 0x000fc800000010ff */
[----:B------:R-:W-:Y:S01]  /*3e70*/  PRMT R6, R5, 0x7610, R6 ;  /* 0x0000761005067816 */ /* 0x000fe20000000006 */
[----:B------:R-:W-:-:S05]  /*3e80*/  @P4 IMAD.MOV.U32 R5, RZ, RZ, R15 ;  /* 0x000000ffff054224 */ /* 0x000fca00078e000f */
[----:B------:R3:W-:Y:S01]  /*3e90*/  @P4 STG.E.U16 desc[UR38][R4.64+0x10], R6 ;  /* 0x0000100604004986 */ /* 0x0007e2000c101526 */
[----:B------:R-:W-:-:S13]  /*3ea0*/  ISETP.GT.AND P4, PT, R3, 0x80, P6 ;  /* 0x000000800300780c */ /* 0x000fda0003784270 */
[----:B---3--:R-:W-:Y:S05]  /*3eb0*/  @!P4 BRA `(.L_x_99) ;  /* 0x000000000004c947 */ /* 0x008fea0003800000 */
[----:B------:R3:W5:Y:S02]  /*3ec0*/  LDG.E.LTC128B.U16 R114, desc[UR38][R60.64+0x12] ;  /* 0x000012263c727981 */ /* 0x000764000c1e1520 */
.L_x_99:
[----:B------:R-:W-:Y:S05]  /*3ed0*/  BSYNC B1 ;  /* 0x0000000000017941 */ /* 0x000fea0003800000 */
.L_x_98:
[----:B-----5:R-:W-:Y:S01]  /*3ee0*/  IMAD.U32 R4, R114, 0x10000, RZ ;  /* 0x0001000072047824 */ /* 0x020fe200078e00ff */
[----:B------:R-:W-:Y:S01]  /*3ef0*/  BSSY B1, `(.L_x_100) ;  /* 0x000000c000017945 */ /* 0x000fe20003800000 */
[----:B------:R-:W-:Y:S02]  /*3f00*/  @P4 IMAD.MOV.U32 R5, RZ, RZ, R15 ;  /* 0x000000ffff054224 */ /* 0x000fe400078e000f */
[----:B------:R-:W-:-:S04]  /*3f10*/  FMUL R4, R4, R89 ;  /* 0x0000005904047220 */ /* 0x000fc80000400000 */
[----:B------:R-:W-:-:S05]  /*3f20*/  FFMA R4, R29, R88, R4 ;  /* 0x000000581d047223 */ /* 0x000fca0000000004 */
[----:B------:R-:W-:-:S04]  /*3f30*/  F2FP.BF16.F32.PACK_AB R4, RZ, R4 ;  /* 0x00000004ff04723e */ /* 0x000fc800000010ff */
[----:B------:R-:W-:Y:S01]  /*3f40*/  PRMT R6, R4, 0x7610, R6 ;  /* 0x0000761004067816 */ /* 0x000fe20000000006 */
[----:B------:R-:W-:-:S05]  /*3f50*/  @P4 IMAD.MOV.U32 R4, RZ, RZ, R14 ;  /* 0x000000ffff044224 */ /* 0x000fca00078e000e */
[----:B------:R0:W-:Y:S01]  /*3f60*/  @P4 STG.E.U16 desc[UR38][R4.64+0x12], R6 ;  /* 0x0000120604004986 */ /* 0x0001e2000c101526 */
[----:B------:R-:W-:-:S04]  /*3f70*/  ISETP.NE.AND P4, PT, R115, RZ, PT ;  /* 0x000000ff7300720c */ /* 0x000fc80003f85270 */
[----:B------:R-:W-:-:S13]  /*3f80*/  ISETP.GT.AND P4, PT, R3, 0x88, P4 ;  /* 0x000000880300780c */ /* 0x000fda0002784270 */
[----:B0-----:R-:W-:Y:S05]  /*3f90*/  @!P4 BRA `(.L_x_101) ;  /* 0x000000000004c947 */ /* 0x001fea0003800000 */
[----:B------:R0:W5:Y:S02]  /*3fa0*/  LDG.E.LTC128B.U16 R114, desc[UR38][R12.64+0x10] ;  /* 0x000010260c727981 */ /* 0x000164000c1e1520 */
.L_x_101:
[----:B------:R-:W-:Y:S05]  /*3fb0*/  BSYNC B1 ;  /* 0x0000000000017941 */ /* 0x000fea0003800000 */
.L_x_100:
        /* <DEDUP_REMOVED lines=9> */
.L_x_103:
[----:B------:R-:W-:Y:S05]  /*4050*/  BSYNC B1 ;  /* 0x0000000000017941 */ /* 0x000fea0003800000 */
.L_x_102:
[----:B-----5:R-:W-:Y:S01]  /*4060*/  IMAD.U32 R4, R114, 0x10000, RZ ;  /* 0x0001000072047824 */ /* 0x020fe200078e00ff */
[----:B------:R-:W-:Y:S01]  /*4070*/  ISETP.NE.AND P6, PT, R118, RZ, PT ;  /* 0x000000ff7600720c */ /* 0x000fe20003fc5270 */
        /* <DEDUP_REMOVED lines=8> */
[----:B------:R-:W-:-:S13]  /*4100*/  ISETP.GT.AND P4, PT, R3, 0x80, P6 ;  /* 0x000000800300780c */ /* 0x000fda0003784270 */
[----:B0-----:R-:W-:Y:S05]  /*4110*/  @!P4 BRA `(.L_x_105) ;  /* 0x000000000004c947 */ /* 0x001fea0003800000 */
[----:B------:R0:W5:Y:S02]  /*4120*/  LDG.E.LTC128B.U16 R114, desc[UR38][R60.64+0x20] ;  /* 0x000020263c727981 */ /* 0x000164000c1e1520 */
.L_x_105:
[----:B------:R-:W-:Y:S05]  /*4130*/  BSYNC B1 ;  /* 0x0000000000017941 */ /* 0x000fea0003800000 */
.L_x_104:
[----:B-----5:R-:W-:Y:S01]  /*4140*/  IMAD.U32 R4, R114, 0x10000, RZ ;  /* 0x0001000072047824 */ /* 0x020fe200078e00ff */
[----:B------:R-:W-:Y:S01]  /*4150*/  ISETP.NE.AND P6, PT, R100, RZ, PT ;  /* 0x000000ff6400720c */ /* 0x000fe20003fc5270 */
[----:B------:R-:W-:Y:S02]  /*4160*/  BSSY B1, `(.L_x_106) ;  /* 0x000000b000017945 */ /* 0x000fe40003800000 */
[----:B------:R-:W-:Y:S01]  /*4170*/  FMUL R5, R4, R89 ;  /* 0x0000005904057220 */ /* 0x000fe20000400000 */
[----:B------:R-:W-:-:S03]  /*4180*/  @P4 IMAD.MOV.U32 R4, RZ, RZ, R14 ;  /* 0x000000ffff044224 */ /* 0x000fc600078e000e */
        /* <DEDUP_REMOVED lines=8> */
.L_x_107:
[----:B------:R-:W-:Y:S05]  /*4210*/  BSYNC B1 ;  /* 0x0000000000017941 */ /* 0x000fea0003800000 */
.L_x_106:
        /* <DEDUP_REMOVED lines=13> */
.L_x_109:
[----:B------:R-:W-:Y:S05]  /*42f0*/  BSYNC B1 ;  /* 0x0000000000017941 */ /* 0x000fea0003800000 */
.L_x_108:
[----:B-----5:R-:W-:Y:S01]  /*4300*/  IMAD.U32 R4, R114, 0x10000, RZ ;  /* 0x0001000072047824 */ /* 0x020fe200078e00ff */
[----:B------:R-:W-:Y:S03]  /*4310*/  BSSY B1, `(.L_x_110) ;  /* 0x000000b000017945 */ /* 0x000fe60003800000 */
        /* <DEDUP_REMOVED lines=10> */
.L_x_111:
[----:B------:R-:W-:Y:S05]  /*43c0*/  BSYNC B1 ;  /* 0x0000000000017941 */ /* 0x000fea0003800000 */
.L_x_110:
        /* <DEDUP_REMOVED lines=13> */
.L_x_113:
[----:B------:R-:W-:Y:S05]  /*44a0*/  BSYNC B1 ;  /* 0x0000000000017941 */ /* 0x000fea0003800000 */
.L_x_112:
        /* <DEDUP_REMOVED lines=13> */
.L_x_115:
[----:B------:R-:W-:Y:S05]  /*4580*/  BSYNC B1 ;  /* 0x0000000000017941 */ /* 0x000fea0003800000 */
.L_x_114:
        /* <DEDUP_REMOVED lines=13> */
.L_x_117:
[----:B------:R-:W-:Y:S05]  /*4660*/  BSYNC B1 ;  /* 0x0000000000017941 */ /* 0x000fea0003800000 */
.L_x_116:
        /* <DEDUP_REMOVED lines=12> */
.L_x_119:
[----:B------:R-:W-:Y:S05]  /*4730*/  BSYNC B1 ;  /* 0x0000000000017941 */ /* 0x000fea0003800000 */
.L_x_118:
        /* <DEDUP_REMOVED lines=13> */
.L_x_121:
[----:B------:R-:W-:Y:S05]  /*4810*/  BSYNC B1 ;  /* 0x0000000000017941 */ /* 0x000fea0003800000 */
.L_x_120:
        /* <DEDUP_REMOVED lines=13> */
.L_x_123:
[----:B------:R-:W-:Y:S05]  /*48f0*/  BSYNC B1 ;  /* 0x0000000000017941 */ /* 0x000fea0003800000 */
.L_x_122:
        /* <DEDUP_REMOVED lines=13> */
.L_x_125:
[----:B------:R-:W-:Y:S05]  /*49d0*/  BSYNC B1 ;  /* 0x0000000000017941 */ /* 0x000fea0003800000 */
.L_x_124:
        /* <DEDUP_REMOVED lines=12> */
.L_x_127:
[----:B------:R-:W-:Y:S05]  /*4aa0*/  BSYNC B1 ;  /* 0x0000000000017941 */ /* 0x000fea0003800000 */
.L_x_126:
        /* <DEDUP_REMOVED lines=13> */
.L_x_129:
[----:B------:R-:W-:Y:S05]  /*4b80*/  BSYNC B1 ;  /* 0x0000000000017941 */ /* 0x000fea0003800000 */
.L_x_128:
        /* <DEDUP_REMOVED lines=12> */
.L_x_131:
[----:B------:R-:W-:Y:S05]  /*4c50*/  BSYNC B1 ;  /* 0x0000000000017941 */ /* 0x000fea0003800000 */
.L_x_130:
        /* <DEDUP_REMOVED lines=12> */
.L_x_133:
[----:B------:R-:W-:Y:S05]  /*4d20*/  BSYNC B1 ;  /* 0x0000000000017941 */ /* 0x000fea0003800000 */
.L_x_132:
[----:B-----5:R-:W-:Y:S01]  /*4d30*/  IMAD.U32 R4, R114, 0x10000, RZ ;  /* 0x0001000072047824 */ /* 0x020fe200078e00ff */
[----:B------:R-:W-:Y:S01]  /*4d40*/  ISETP.GT.AND P5, PT, R3, 0x88, P5 ;  /* 0x000000880300780c */ /* 0x000fe20002fa4270 */
        /* <DEDUP_REMOVED lines=8> */
[----:B------:R-:W-:Y:S05]  /*4dd0*/  @!P5 BRA `(.L_x_135) ;  /* 0x000000000004d947 */ /* 0x000fea0003800000 */
[----:B------:R0:W5:Y:S02]  /*4de0*/  LDG.E.LTC128B.U16 R114, desc[UR38][R12.64+0x52] ;  /* 0x000052260c727981 */ /* 0x000164000c1e1520 */
.L_x_135:
[----:B------:R-:W-:Y:S05]  /*4df0*/  BSYNC B1 ;  /* 0x0000000000017941 */ /* 0x000fea0003800000 */
.L_x_134:
[----:B0----5:R-:W-:Y:S01]  /*4e00*/  IMAD.U32 R4, R114, 0x10000, RZ ;  /* 0x0001000072047824 */ /* 0x021fe200078e00ff */
        /* <DEDUP_REMOVED lines=11> */
.L_x_137:
[----:B------:R-:W-:Y:S05]  /*4ec0*/  BSYNC B1 ;  /* 0x0000000000017941 */ /* 0x000fea0003800000 */
.L_x_136:
[----:B0----5:R-:W-:Y:S01]  /*4ed0*/  IMAD.U32 R4, R114, 0x10000, RZ ;  /* 0x0001000072047824 */ /* 0x021fe200078e00ff */
        /* <DEDUP_REMOVED lines=11> */
.L_x_139:
[----:B------:R-:W-:Y:S05]  /*4f90*/  BSYNC B1 ;  /* 0x0000000000017941 */ /* 0x000fea0003800000 */
.L_x_138:
        /* <DEDUP_REMOVED lines=12> */
.L_x_141:
[----:B------:R-:W-:Y:S05]  /*5060*/  BSYNC B1 ;  /* 0x0000000000017941 */ /* 0x000fea0003800000 */
.L_x_140:
        /* <DEDUP_REMOVED lines=12> */
.L_x_143:
[----:B------:R-:W-:Y:S05]  /*5130*/  BSYNC B1 ;  /* 0x0000000000017941 */ /* 0x000fea0003800000 */
.L_x_142:
        /* <DEDUP_REMOVED lines=12> */
.L_x_145:
[----:B------:R-:W-:Y:S05]  /*5200*/  BSYNC B1 ;  /* 0x0000000000017941 */ /* 0x000fea0003800000 */
.L_x_144:
        /* <DEDUP_REMOVED lines=12> */
.L_x_147:
[----:B------:R-:W-:Y:S05]  /*52d0*/  BSYNC B1 ;  /* 0x0000000000017941 */ /* 0x000fea0003800000 */
.L_x_146:
        /* <DEDUP_REMOVED lines=9> */
.L_x_149:
[----:B------:R-:W-:Y:S05]  /*5370*/  BSYNC B1 ;  /* 0x0000000000017941 */ /* 0x000fea0003800000 */
.L_x_148:
        /* <DEDUP_REMOVED lines=12> */
.L_x_151:
[----:B------:R-:W-:Y:S05]  /*5440*/  BSYNC B1 ;  /* 0x0000000000017941 */ /* 0x000fea0003800000 */
.L_x_150:
[----:B------:R-:W-:Y:S05]  /*5450*/  @!P0 BRA `(.L_x_152) ;  /* 0x0000001400848947 */ /* 0x000fea0003800000 */
[----:B-----5:R-:W-:-:S04]  /*5460*/  IMAD.U32 R114, R114, 0x10000, RZ ;  /* 0x0001000072727824 */ /* 0x020fc800078e00ff */
[----:B------:R-:W-:-:S04]  /*5470*/  FMUL R114, R114, R89 ;  /* 0x0000005972727220 */ /* 0x000fc80000400000 */
[----:B------:R-:W-:-:S05]  /*5480*/  FFMA R114, R55, R88, R114 ;  /* 0x0000005837727223 */ /* 0x000fca0000000072 */
[----:B------:R-:W-:-:S05]  /*5490*/  F2FP.BF16.F32.PACK_AB R114, RZ, R114 ;  /* 0x00000072ff72723e */ /* 0x000fca00000010ff */
[----:B------:R0:W-:Y:S01]  /*54a0*/  STG.E.U16 desc[UR38][R10.64+0x72], R114 ;  /* 0x000072720a007986 */ /* 0x0001e2000c101526 */
[----:B------:R-:W-:Y:S05]  /*54b0*/  BRA `(.L_x_152) ;  /* 0x00000014006c7947 */ /* 0x000fea0003800000 */
.L_x_29:
[----:B------:R-:W-:Y:S01]  /*54c0*/  ULDC.64 UR4, c[0x0][0x5c0] ;  /* 0x0001700000047ab9 */ /* 0x000fe20000000a00 */
[-C--:B------:R-:W-:Y:S01]  /*54d0*/  FMUL R56, R56, R88.reuse ;  /* 0x0000005838387220 */ /* 0x080fe20000400000 */
[----:B------:R-:W-:Y:S01]  /*54e0*/  LEA R10, P1, R110, UR4, 0x1 ;  /* 0x000000046e0a7c11 */ /* 0x000fe2000f8208ff */
[----:B------:R-:W-:Y:S01]  /*54f0*/  IMAD.SHL.U32 R7, R94, 0x2, RZ ;  /* 0x000000025e077824 */ /* 0x000fe200078e00ff */
[----:B------:R-:W-:Y:S01]  /*5500*/  ISETP.GT.AND P3, PT, R4, 0x1, PT ;  /* 0x000000010400780c */ /* 0x000fe20003f64270 */
[----:B------:R-:W-:Y:S01]  /*5510*/  FMUL R57, R57, R88 ;  /* 0x0000005839397220 */ /* 0x000fe20000400000 */
[----:B------:R-:W-:Y:S01]  /*5520*/  F2FP.BF16.F32.PACK_AB R56, RZ, R56 ;  /* 0x00000038ff38723e */ /* 0x000fe200000010ff */
[-C--:B------:R-:W-:Y:S01]  /*5530*/  FMUL R58, R58, R88.reuse ;  /* 0x000000583a3a7220 */ /* 0x080fe20000400000 */
[----:B------:R-:W-:Y:S01]  /*5540*/  LEA.HI.X R11, R110, UR5, R103, 0x1, P1 ;  /* 0x000000056e0b7c11 */ /* 0x000fe200088f0c67 */
[-C--:B------:R-:W-:Y:S01]  /*5550*/  FMUL R59, R59, R88.reuse ;  /* 0x000000583b3b7220 */ /* 0x080fe20000400000 */
[----:B------:R-:W-:Y:S01]  /*5560*/  ISETP.GT.AND P1, PT, R3, RZ, P3 ;  /* 0x000000ff0300720c */ /* 0x000fe20001f24270 */
[----:B------:R-:W-:Y:S01]  /*5570*/  IMAD.SHL.U32 R19, R95, 0x2, RZ ;  /* 0x000000025f137824 */ /* 0x000fe200078e00ff */
[----:B------:R-:W-:Y:S01]  /*5580*/  ISETP.GT.AND P2, PT, R3, 0x8, P6 ;  /* 0x000000080300780c */ /* 0x000fe20003744270 */
[----:B------:R-:W-:Y:S01]  /*5590*/  @P0 STG.E.U16 desc[UR38][R10.64], R56 ;  /* 0x000000380a000986 */ /* 0x000fe2000c101526 */
[----:B------:R-:W-:Y:S01]  /*55a0*/  SHF.L.U64.HI R5, R94, 0x1, R93 ;  /* 0x000000015e057819 */ /* 0x000fe2000001025d */
[----:B------:R-:W-:Y:S01]  /*55b0*/  FMUL R60, R60, R88 ;  /* 0x000000583c3c7220 */ /* 0x000fe20000400000 */
[----:B------:R-:W-:Y:S01]  /*55c0*/  IADD3 R8, P0, R7, R10, RZ ;  /* 0x0000000a07087210 */ /* 0x000fe20007f1e0ff */
[-C--:B------:R-:W-:Y:S01]  /*55d0*/  FMUL R61, R61, R88.reuse ;  /* 0x000000583d3d7220 */ /* 0x080fe20000400000 */
[----:B------:R-:W-:Y:S01]  /*55e0*/  F2FP.BF16.F32.PACK_AB R57, RZ, R57 ;  /* 0x00000039ff39723e */ /* 0x000fe200000010ff */
[----:B------:R-:W-:Y:S01]  /*55f0*/  FMUL R63, R63, R88 ;  /* 0x000000583f3f7220 */ /* 0x000fe20000400000 */
[----:B------:R-:W-:Y:S01]  /*5600*/  F2FP.BF16.F32.PACK_AB R58, RZ, R58 ;  /* 0x0000003aff3a723e */ /* 0x000fe200000010ff */
[----:B------:R-:W-:Y:S01]  /*5610*/  IMAD.X R9, R5, 0x1, R11, P0 ;  /* 0x0000000105097824 */ /* 0x000fe200000e060b */
[----:B------:R-:W-:Y:S01]  /*5620*/  ISETP.GT.AND P0, PT, R3, 0x8, P3 ;  /* 0x000000080300780c */ /* 0x000fe20001f04270 */
[----:B------:R-:W-:Y:S01]  /*5630*/  @P1 STG.E.U16 desc[UR38][R10.64+0x2], R57 ;  /* 0x000002390a001986 */ /* 0x000fe2000c101526 */
[----:B------:R-:W-:Y:S01]  /*5640*/  F2FP.BF16.F32.PACK_AB R59, RZ, R59 ;  /* 0x0000003bff3b723e */ /* 0x000fe200000010ff */
[----:B------:R-:W-:Y:S01]  /*5650*/  FMUL R62, R62, R88 ;  /* 0x000000583e3e7220 */ /* 0x000fe20000400000 */
[----:B------:R-:W-:Y:S01]  /*5660*/  SHF.L.U64.HI R13, R95, 0x1, R92 ;  /* 0x000000015f0d7819 */ /* 0x000fe2000001025c */
[----:B------:R-:W-:Y:S01]  /*5670*/  @P2 STG.E.U16 desc[UR38][R8.64], R58 ;  /* 0x0000003a08002986 */ /* 0x000fe2000c101526 */
[----:B------:R-:W-:Y:S01]  /*5680*/  IADD3 R6, P1, P2, R19, R10, R7 ;  /* 0x0000000a13067210 */ /* 0x000fe20007a3e007 */
[-C--:B------:R-:W-:Y:S01]  /*5690*/  FMUL R64, R64, R88.reuse ;  /* 0x0000005840407220 */ /* 0x080fe20000400000 */
[C---:B------:R-:W-:Y:S01]  /*56a0*/  ISETP.GT.AND P4, PT, R4.reuse, 0x8, PT ;  /* 0x000000080400780c */ /* 0x040fe20003f84270 */
[-C--:B------:R-:W-:Y:S01]  /*56b0*/  FMUL R65, R65, R88.reuse ;  /* 0x0000005841417220 */ /* 0x080fe20000400000 */
[----:B------:R-:W-:Y:S01]  /*56c0*/  ISETP.GT.AND P3, PT, R4, 0x9, PT ;  /* 0x000000090400780c */ /* 0x000fe20003f64270 */
[-C--:B------:R-:W-:Y:S01]  /*56d0*/  FMUL R66, R66, R88.reuse ;  /* 0x0000005842427220 */ /* 0x080fe20000400000 */
[----:B------:R-:W-:Y:S01]  /*56e0*/  IADD3.X R7, R13, R11, R5, P1, P2 ;  /* 0x0000000b0d077210 */ /* 0x000fe20000fe4405 */
[----:B------:R-:W-:Y:S01]  /*56f0*/  @P0 STG.E.U16 desc[UR38][R8.64+0x2], R59 ;  /* 0x0000023b08000986 */ /* 0x000fe2000c101526 */
[----:B------:R-:W-:Y:S01]  /*5700*/  ISETP.GT.AND P1, PT, R3, RZ, P4 ;  /* 0x000000ff0300720c */ /* 0x000fe20002724270 */
[-C--:B------:R-:W-:Y:S01]  /*5710*/  FMUL R67, R67, R88.reuse ;  /* 0x0000005843437220 */ /* 0x080fe20000400000 */
[----:B------:R-:W-:Y:S01]  /*5720*/  ISETP.GT.AND P0, PT, R3, RZ, P3 ;  /* 0x000000ff0300720c */ /* 0x000fe20001f04270 */
[----:B------:R-:W-:Y:S01]  /*5730*/  FMUL R68, R68, R88 ;  /* 0x0000005844447220 */ /* 0x000fe20000400000 */
[----:B------:R-:W-:Y:S01]  /*5740*/  F2FP.BF16.F32.PACK_AB R60, RZ, R60 ;  /* 0x0000003cff3c723e */ /* 0x000fe200000010ff */
[-C--:B------:R-:W-:Y:S01]  /*5750*/  FMUL R69, R69, R88.reuse ;  /* 0x0000005845457220 */ /* 0x080fe20000400000 */
[----:B------:R-:W-:Y:S01]  /*5760*/  F2FP.BF16.F32.PACK_AB R61, RZ, R61 ;  /* 0x0000003dff3d723e */ /* 0x000fe200000010ff */
[-C--:B------:R-:W-:Y:S01]  /*5770*/  FMUL R70, R70, R88.reuse ;  /* 0x0000005846467220 */ /* 0x080fe20000400000 */
[----:B------:R-:W-:Y:S01]  /*5780*/  F2FP.BF16.F32.PACK_AB R63, RZ, R63 ;  /* 0x0000003fff3f723e */ /* 0x000fe200000010ff */
[----:B------:R-:W-:Y:S01]  /*5790*/  FMUL R71, R71, R88 ;  /* 0x0000005847477220 */ /* 0x000fe20000400000 */
[----:B------:R-:W-:Y:S01]  /*57a0*/  F2FP.BF16.F32.PACK_AB R62, RZ, R62 ;  /* 0x0000003eff3e723e */ /* 0x000fe200000010ff */
[----:B------:R-:W-:Y:S01]  /*57b0*/  FMUL R72, R72, R88 ;  /* 0x0000005848487220 */ /* 0x000fe20000400000 */
[----:B------:R-:W-:Y:S01]  /*57c0*/  F2FP.BF16.F32.PACK_AB R64, RZ, R64 ;  /* 0x00000040ff40723e */ /* 0x000fe200000010ff */
[----:B------:R-:W-:Y:S01]  /*57d0*/  @P1 STG.E.U16 desc[UR38][R10.64+0x10], R60 ;  /* 0x0000103c0a001986 */ /* 0x000fe2000c101526 */
[----:B------:R-:W-:Y:S01]  /*57e0*/  ISETP.GT.AND P1, PT, R3, 0x8, P4 ;  /* 0x000000080300780c */ /* 0x000fe20002724270 */
[-C--:B------:R-:W-:Y:S01]  /*57f0*/  FMUL R73, R73, R88.reuse ;  /* 0x0000005849497220 */ /* 0x080fe20000400000 */
[----:B------:R-:W-:Y:S01]  /*5800*/  ISETP.GT.AND P2, PT, R4, 0x11, PT ;  /* 0x000000110400780c */ /* 0x000fe20003f44270 */
[----:B------:R-:W-:Y:S01]  /*5810*/  @P0 STG.E.U16 desc[UR38][R10.64+0x12], R61 ;  /* 0x0000123d0a000986 */ /* 0x000fe2000c101526 */
[----:B------:R-:W-:Y:S01]  /*5820*/  ISETP.GT.AND P0, PT, R3, 0x8, P3 ;  /* 0x000000080300780c */ /* 0x000fe20001f04270 */
[-C--:B------:R-:W-:Y:S01]  /*5830*/  FMUL R74, R74, R88.reuse ;  /* 0x000000584a4a7220 */ /* 0x080fe20000400000 */
[----:B------:R-:W-:Y:S01]  /*5840*/  ISETP.GT.AND P3, PT, R4, 0x10, PT ;  /* 0x000000100400780c */ /* 0x000fe20003f64270 */
[-C--:B------:R-:W-:Y:S01]  /*5850*/  FMUL R75, R75, R88.reuse ;  /* 0x000000584b4b7220 */ /* 0x080fe20000400000 */
[----:B------:R-:W-:Y:S01]  /*5860*/  F2FP.BF16.F32.PACK_AB R65, RZ, R65 ;  /* 0x00000041ff41723e */ /* 0x000fe200000010ff */
[----:B------:R-:W-:Y:S01]  /*5870*/  FMUL R76, R76, R88 ;  /* 0x000000584c4c7220 */ /* 0x000fe20000400000 */
[----:B------:R-:W-:Y:S01]  /*5880*/  F2FP.BF16.F32.PACK_AB R66, RZ, R66 ;  /* 0x00000042ff42723e */ /* 0x000fe200000010ff */
[----:B------:R-:W-:Y:S01]  /*5890*/  FMUL R77, R77, R88 ;  /* 0x000000584d4d7220 */ /* 0x000fe20000400000 */
[----:B------:R-:W-:Y:S01]  /*58a0*/  F2FP.BF16.F32.PACK_AB R67, RZ, R67 ;  /* 0x00000043ff43723e */ /* 0x000fe200000010ff */
[----:B------:R-:W-:Y:S01]  /*58b0*/  @P1 STG.E.U16 desc[UR38][R8.64+0x10], R62 ;  /* 0x0000103e08001986 */ /* 0x000fe2000c101526 */
[----:B------:R-:W-:Y:S01]  /*58c0*/  F2FP.BF16.F32.PACK_AB R68, RZ, R68 ;  /* 0x00000044ff44723e */ /* 0x000fe200000010ff */
[-C--:B------:R-:W-:Y:S01]  /*58d0*/  FMUL R78, R78, R88.reuse ;  /* 0x000000584e4e7220 */ /* 0x080fe20000400000 */
[----:B------:R-:W-:Y:S01]  /*58e0*/  ISETP.GT.AND P1, PT, R4, 0x19, PT ;  /* 0x000000190400780c */ /* 0x000fe20003f24270 */
[----:B------:R-:W-:Y:S01]  /*58f0*/  @P0 STG.E.U16 desc[UR38][R8.64+0x12], R63 ;  /* 0x0000123f08000986 */ /* 0x000fe2000c101526 */
[----:B------:R-:W-:Y:S01]  /*5900*/  ISETP.GT.AND P0, PT, R3, RZ, P3 ;  /* 0x000000ff0300720c */ /* 0x000fe20001f04270 */
[-C--:B------:R-:W-:Y:S01]  /*5910*/  FMUL R79, R79, R88.reuse ;  /* 0x000000584f4f7220 */ /* 0x080fe20000400000 */
[----:B------:R-:W-:Y:S01]  /*5920*/  F2FP.BF16.F32.PACK_AB R69, RZ, R69 ;  /* 0x00000045ff45723e */ /* 0x000fe200000010ff */
[----:B------:R-:W-:Y:S01]  /*5930*/  FMUL R80, R80, R88 ;  /* 0x0000005850507220 */ /* 0x000fe20000400000 */
[----:B------:R-:W-:Y:S01]  /*5940*/  F2FP.BF16.F32.PACK_AB R70, RZ, R70 ;  /* 0x00000046ff46723e */ /* 0x000fe200000010ff */
        /* <DEDUP_REMOVED lines=8> */
[----:B------:R-:W-:Y:S01]  /*59d0*/  @P0 STG.E.U16 desc[UR38][R10.64+0x20], R64 ;  /* 0x000020400a000986 */ /* 0x000fe2000c101526 */
[----:B------:R-:W-:Y:S01]  /*59e0*/  ISETP.GT.AND P0, PT, R3, RZ, P2 ;  /* 0x000000ff0300720c */ /* 0x000fe20001704270 */
[-C--:B------:R-:W-:Y:S01]  /*59f0*/  FMUL R85, R85, R88.reuse ;  /* 0x0000005855557220 */ /* 0x080fe20000400000 */
[----:B------:R-:W-:Y:S01]  /*5a00*/  F2FP.BF16.F32.PACK_AB R75, RZ, R75 ;  /* 0x0000004bff4b723e */ /* 0x000fe200000010ff */
[-C--:B------:R-:W-:Y:S01]  /*5a10*/  FMUL R86, R86, R88.reuse ;  /* 0x0000005856567220 */ /* 0x080fe20000400000 */
[----:B------:R-:W-:Y:S01]  /*5a20*/  ISETP.GT.AND P5, PT, R4, 0x28, PT ;  /* 0x000000280400780c */ /* 0x000fe20003fa4270 */
[----:B------:R-:W-:Y:S01]  /*5a30*/  FMUL R87, R87, R88 ;  /* 0x0000005857577220 */ /* 0x000fe20000400000 */
[----:B------:R-:W-:Y:S01]  /*5a40*/  F2FP.BF16.F32.PACK_AB R76, RZ, R76 ;  /* 0x0000004cff4c723e */ /* 0x000fe200000010ff */
[-C--:B------:R-:W-:Y:S01]  /*5a50*/  FMUL R24, R24, R88.reuse ;  /* 0x0000005818187220 */ /* 0x080fe20000400000 */
[----:B------:R-:W-:Y:S01]  /*5a60*/  ISETP.GT.AND P4, PT, R4, 0x29, PT ;  /* 0x000000290400780c */ /* 0x000fe20003f84270 */
[-C--:B------:R-:W-:Y:S01]  /*5a70*/  FMUL R25, R25, R88.reuse ;  /* 0x0000005819197220 */ /* 0x080fe20000400000 */
[----:B------:R-:W-:Y:S01]  /*5a80*/  F2FP.BF16.F32.PACK_AB R77, RZ, R77 ;  /* 0x0000004dff4d723e */ /* 0x000fe200000010ff */
[----:B------:R-:W-:Y:S01]  /*5a90*/  FMUL R26, R26, R88 ;  /* 0x000000581a1a7220 */ /* 0x000fe20000400000 */
[----:B------:R-:W-:Y:S01]  /*5aa0*/  F2FP.BF16.F32.PACK_AB R78, RZ, R78 ;  /* 0x0000004eff4e723e */ /* 0x000fe200000010ff */
[----:B------:R-:W-:Y:S01]  /*5ab0*/  @P0 STG.E.U16 desc[UR38][R10.64+0x22], R65 ;  /* 0x000022410a000986 */ /* 0x000fe2000c101526 */
[----:B------:R-:W-:Y:S01]  /*5ac0*/  ISETP.GT.AND P0, PT, R3, 0x8, P3 ;  /* 0x000000080300780c */ /* 0x000fe20001f04270 */
[-C--:B------:R-:W-:Y:S01]  /*5ad0*/  FMUL R27, R27, R88.reuse ;  /* 0x000000581b1b7220 */ /* 0x080fe20000400000 */
[----:B------:R-:W-:Y:S01]  /*5ae0*/  F2FP.BF16.F32.PACK_AB R79, RZ, R79 ;  /* 0x0000004fff4f723e */ /* 0x000fe200000010ff */
[-C--:B------:R-:W-:Y:S01]  /*5af0*/  FMUL R28, R28, R88.reuse ;  /* 0x000000581c1c7220 */ /* 0x080fe20000400000 */
[----:B------:R-:W-:Y:S01]  /*5b00*/  ISETP.GT.AND P3, PT, R4, 0x30, PT ;  /* 0x000000300400780c */ /* 0x000fe20003f64270 */
        /* <DEDUP_REMOVED lines=8> */
[----:B------:R-:W-:Y:S01]  /*5b90*/  @P0 STG.E.U16 desc[UR38][R8.64+0x20], R66 ;  /* 0x0000204208000986 */ /* 0x000fe2000c101526 */
[----:B------:R-:W-:Y:S01]  /*5ba0*/  ISETP.GT.AND P0, PT, R3, 0x8, P2 ;  /* 0x000000080300780c */ /* 0x000fe20001704270 */
[-C--:B------:R-:W-:Y:S01]  /*5bb0*/  FMUL R33, R33, R88.reuse ;  /* 0x0000005821217220 */ /* 0x080fe20000400000 */
[----:B------:R-:W-:Y:S01]  /*5bc0*/  ISETP.GT.AND P2, PT, R4, 0x18, PT ;  /* 0x000000180400780c */ /* 0x000fe20003f44270 */
[----:B------:R-:W-:Y:S01]  /*5bd0*/  FMUL R34, R34, R88 ;  /* 0x0000005822227220 */ /* 0x000fe20000400000 */
[----:B------:R-:W-:Y:S01]  /*5be0*/  F2FP.BF16.F32.PACK_AB R84, RZ, R84 ;  /* 0x00000054ff54723e */ /* 0x000fe200000010ff */
[-C--:B------:R-:W-:Y:S01]  /*5bf0*/  FMUL R35, R35, R88.reuse ;  /* 0x0000005823237220 */ /* 0x080fe20000400000 */
[----:B------:R-:W-:Y:S01]  /*5c00*/  P2R R5, PR, RZ, 0x20 ;  /* 0x00000020ff057803 */ /* 0x000fe20000000000 */
[-C--:B------:R-:W-:Y:S01]  /*5c10*/  FMUL R36, R36, R88.reuse ;  /* 0x0000005824247220 */ /* 0x080fe20000400000 */
[----:B------:R-:W-:Y:S01]  /*5c20*/  F2FP.BF16.F32.PACK_AB R85, RZ, R85 ;  /* 0x00000055ff55723e */ /* 0x000fe200000010ff */
[----:B------:R-:W-:Y:S01]  /*5c30*/  FMUL R37, R37, R88 ;  /* 0x0000005825257220 */ /* 0x000fe20000400000 */
[----:B------:R-:W-:Y:S01]  /*5c40*/  F2FP.BF16.F32.PACK_AB R86, RZ, R86 ;  /* 0x00000056ff56723e */ /* 0x000fe200000010ff */
[-C--:B------:R-:W-:Y:S01]  /*5c50*/  FMUL R38, R38, R88.reuse ;  /* 0x0000005826267220 */ /* 0x080fe20000400000 */
[----:B------:R-:W-:Y:S01]  /*5c60*/  F2FP.BF16.F32.PACK_AB R87, RZ, R87 ;  /* 0x00000057ff57723e */ /* 0x000fe200000010ff */
[----:B------:R-:W-:Y:S01]  /*5c70*/  @P0 STG.E.U16 desc[UR38][R8.64+0x22], R67 ;  /* 0x0000224308000986 */ /* 0x000fe2000c101526 */
[----:B------:R-:W-:Y:S01]  /*5c80*/  ISETP.GT.AND P0, PT, R3, RZ, P2 ;  /* 0x000000ff0300720c */ /* 0x000fe20001704270 */
        /* <DEDUP_REMOVED lines=36> */
[----:B------:R-:W-:Y:S01]  /*5ed0*/  FMUL R55, R55, R88 ;  /* 0x0000005837377220 */ /* 0x000fe20000400000 */
[----:B------:R-:W-:-:S02]  /*5ee0*/  F2FP.BF16.F32.PACK_AB R39, RZ, R39 ;  /* 0x00000027ff27723e */ /* 0x000fc400000010ff */
[----:B------:R-:W-:Y:S01]  /*5ef0*/  F2FP.BF16.F32.PACK_AB R40, RZ, R40 ;  /* 0x00000028ff28723e */ /* 0x000fe200000010ff */
[----:B------:R-:W-:Y:S01]  /*5f00*/  @P0 STG.E.U16 desc[UR38][R8.64+0x30], R70 ;  /* 0x0000304608000986 */ /* 0x000fe2000c101526 */
[----:B------:R-:W-:Y:S02]  /*5f10*/  ISETP.GT.AND P0, PT, R3, 0x8, P1 ;  /* 0x000000080300780c */ /* 0x000fe40000f04270 */
[----:B------:R-:W-:Y:S02]  /*5f20*/  ISETP.GT.AND P1, PT, R4, 0x21, PT ;  /* 0x000000210400780c */ /* 0x000fe40003f24270 */
[----:B------:R-:W-:Y:S02]  /*5f30*/  F2FP.BF16.F32.PACK_AB R41, RZ, R41 ;  /* 0x00000029ff29723e */ /* 0x000fe400000010ff */
[----:B------:R-:W-:Y:S02]  /*5f40*/  F2FP.BF16.F32.PACK_AB R42, RZ, R42 ;  /* 0x0000002aff2a723e */ /* 0x000fe400000010ff */
[----:B------:R-:W-:-:S02]  /*5f50*/  F2FP.BF16.F32.PACK_AB R43, RZ, R43 ;  /* 0x0000002bff2b723e */ /* 0x000fc400000010ff */
[----:B------:R-:W-:Y:S02]  /*5f60*/  F2FP.BF16.F32.PACK_AB R44, RZ, R44 ;  /* 0x0000002cff2c723e */ /* 0x000fe400000010ff */
[----:B------:R-:W-:Y:S01]  /*5f70*/  F2FP.BF16.F32.PACK_AB R45, RZ, R45 ;  /* 0x0000002dff2d723e */ /* 0x000fe200000010ff */
[----:B------:R-:W-:Y:S01]  /*5f80*/  @P0 STG.E.U16 desc[UR38][R8.64+0x32], R71 ;  /* 0x0000324708000986 */ /* 0x000fe2000c101526 */
[----:B------:R-:W-:Y:S02]  /*5f90*/  ISETP.GT.AND P0, PT, R3, RZ, P2 ;  /* 0x000000ff0300720c */ /* 0x000fe40001704270 */
[----:B------:R-:W-:Y:S02]  /*5fa0*/  F2FP.BF16.F32.PACK_AB R46, RZ, R46 ;  /* 0x0000002eff2e723e */ /* 0x000fe400000010ff */
[----:B------:R-:W-:Y:S02]  /*5fb0*/  F2FP.BF16.F32.PACK_AB R47, RZ, R47 ;  /* 0x0000002fff2f723e */ /* 0x000fe400000010ff */
[----:B------:R-:W-:-:S02]  /*5fc0*/  F2FP.BF16.F32.PACK_AB R48, RZ, R48 ;  /* 0x00000030ff30723e */ /* 0x000fc400000010ff */
[----:B------:R-:W-:Y:S02]  /*5fd0*/  F2FP.BF16.F32.PACK_AB R49, RZ, R49 ;  /* 0x00000031ff31723e */ /* 0x000fe400000010ff */
[----:B------:R-:W-:Y:S02]  /*5fe0*/  F2FP.BF16.F32.PACK_AB R50, RZ, R50 ;  /* 0x00000032ff32723e */ /* 0x000fe400000010ff */
[----:B------:R-:W-:Y:S01]  /*5ff0*/  F2FP.BF16.F32.PACK_AB R51, RZ, R51 ;  /* 0x00000033ff33723e */ /* 0x000fe200000010ff */
[----:B------:R-:W-:Y:S01]  /*6000*/  @P0 STG.E.U16 desc[UR38][R10.64+0x40], R72 ;  /* 0x000040480a000986 */ /* 0x000fe2000c101526 */
[----:B------:R-:W-:Y:S02]  /*6010*/  ISETP.GT.AND P0, PT, R3, RZ, P1 ;  /* 0x000000ff0300720c */ /* 0x000fe40000f04270 */
[----:B------:R-:W-:Y:S02]  /*6020*/  F2FP.BF16.F32.PACK_AB R52, RZ, R52 ;  /* 0x00000034ff34723e */ /* 0x000fe400000010ff */
[----:B------:R-:W-:-:S02]  /*6030*/  F2FP.BF16.F32.PACK_AB R53, RZ, R53 ;  /* 0x00000035ff35723e */ /* 0x000fc400000010ff */
[----:B------:R-:W-:Y:S02]  /*6040*/  F2FP.BF16.F32.PACK_AB R54, RZ, R54 ;  /* 0x00000036ff36723e */ /* 0x000fe400000010ff */
[----:B------:R-:W-:-:S05]  /*6050*/  F2FP.BF16.F32.PACK_AB R55, RZ, R55 ;  /* 0x00000037ff37723e */ /* 0x000fca00000010ff */
[----:B------:R-:W-:Y:S01]  /*6060*/  @P0 STG.E.U16 desc[UR38][R10.64+0x42], R73 ;  /* 0x000042490a000986 */ /* 0x000fe2000c101526 */
[----:B------:R-:W-:Y:S02]  /*6070*/  ISETP.GT.AND P0, PT, R3, 0x8, P2 ;  /* 0x000000080300780c */ /* 0x000fe40001704270 */
[----:B------:R-:W-:-:S11]  /*6080*/  ISETP.GT.AND P2, PT, R4, 0x38, PT ;  /* 0x000000380400780c */ /* 0x000fd60003f44270 */
[----:B------:R-:W-:Y:S01]  /*6090*/  @P0 STG.E.U16 desc[UR38][R8.64+0x40], R74 ;  /* 0x0000404a08000986 */ /* 0x000fe2000c101526 */
[----:B------:R-:W-:-:S13]  /*60a0*/  ISETP.GT.AND P0, PT, R3, 0x8, P1 ;  /* 0x000000080300780c */ /* 0x000fda0000f04270 */
[----:B------:R-:W-:Y:S01]  /*60b0*/  @P0 STG.E.U16 desc[UR38][R8.64+0x42], R75 ;  /* 0x0000424b08000986 */ /* 0x000fe2000c101526 */
[----:B------:R-:W-:-:S13]  /*60c0*/  ISETP.GT.AND P0, PT, R3, RZ, P5 ;  /* 0x000000ff0300720c */ /* 0x000fda0002f04270 */
[----:B------:R-:W-:Y:S01]  /*60d0*/  @P0 STG.E.U16 desc[UR38][R10.64+0x50], R76 ;  /* 0x0000504c0a000986 */ /* 0x000fe2000c101526 */
[----:B------:R-:W-:-:S13]  /*60e0*/  ISETP.GT.AND P0, PT, R3, RZ, P4 ;  /* 0x000000ff0300720c */ /* 0x000fda0002704270 */
[----:B------:R-:W-:Y:S01]  /*60f0*/  @P0 STG.E.U16 desc[UR38][R10.64+0x52], R77 ;  /* 0x0000524d0a000986 */ /* 0x000fe2000c101526 */
[----:B------:R-:W-:-:S13]  /*6100*/  ISETP.GT.AND P0, PT, R3, 0x8, P5 ;  /* 0x000000080300780c */ /* 0x000fda0002f04270 */
[----:B------:R-:W-:Y:S01]  /*6110*/  @P0 STG.E.U16 desc[UR38][R8.64+0x50], R78 ;  /* 0x0000504e08000986 */ /* 0x000fe2000c101526 */
[----:B------:R-:W-:-:S13]  /*6120*/  ISETP.GT.AND P0, PT, R3, 0x8, P4 ;  /* 0x000000080300780c */ /* 0x000fda0002704270 */
[----:B------:R-:W-:Y:S01]  /*6130*/  @P0 STG.E.U16 desc[UR38][R8.64+0x52], R79 ;  /* 0x0000524f08000986 */ /* 0x000fe2000c101526 */
[----:B------:R-:W-:-:S13]  /*6140*/  ISETP.GT.AND P0, PT, R3, RZ, P3 ;  /* 0x000000ff0300720c */ /* 0x000fda0001f04270 */
[----:B------:R-:W-:Y:S01]  /*6150*/  @P0 STG.E.U16 desc[UR38][R10.64+0x60], R80 ;  /* 0x000060500a000986 */ /* 0x000fe2000c101526 */
[----:B------:R-:W-:-:S04]  /*6160*/  ISETP.GT.AND P0, PT, R4, 0x31, PT ;  /* 0x000000310400780c */ /* 0x000fc80003f04270 */
[----:B------:R-:W-:-:S13]  /*6170*/  ISETP.GT.AND P1, PT, R3, RZ, P0 ;  /* 0x000000ff0300720c */ /* 0x000fda0000724270 */
[----:B------:R-:W-:Y:S01]  /*6180*/  @P1 STG.E.U16 desc[UR38][R10.64+0x62], R81 ;  /* 0x000062510a001986 */ /* 0x000fe2000c101526 */
[----:B------:R-:W-:-:S13]  /*6190*/  ISETP.GT.AND P1, PT, R3, 0x8, P3 ;  /* 0x000000080300780c */ /* 0x000fda0001f24270 */
[----:B------:R-:W-:Y:S01]  /*61a0*/  @P1 STG.E.U16 desc[UR38][R8.64+0x60], R82 ;  /* 0x0000605208001986 */ /* 0x000fe2000c101526 */
[----:B------:R-:W-:-:S13]  /*61b0*/  ISETP.GT.AND P1, PT, R3, 0x8, P0 ;  /* 0x000000080300780c */ /* 0x000fda0000724270 */
[----:B------:R-:W-:Y:S01]  /*61c0*/  @P1 STG.E.U16 desc[UR38][R8.64+0x62], R83 ;  /* 0x0000625308001986 */ /* 0x000fe2000c101526 */
[----:B------:R-:W-:-:S05]  /*61d0*/  IADD3 R14, P1, R19, R8, RZ ;  /* 0x00000008130e7210 */ /* 0x000fca0007f3e0ff */
[----:B------:R-:W-:Y:S01]  /*61e0*/  IMAD.X R15, R13, 0x1, R9, P1 ;  /* 0x000000010d0f7824 */ /* 0x000fe200008e0609 */
[----:B------:R-:W-:-:S13]  /*61f0*/  ISETP.GT.AND P1, PT, R3, RZ, P2 ;  /* 0x000000ff0300720c */ /* 0x000fda0001724270 */
[----:B------:R-:W-:Y:S01]  /*6200*/  @P1 STG.E.U16 desc[UR38][R10.64+0x70], R84 ;  /* 0x000070540a001986 */ /* 0x000fe2000c101526 */
[----:B------:R-:W-:-:S05]  /*6210*/  IADD3 R20, P1, R19, R8, RZ ;  /* 0x0000000813147210 */ /* 0x000fca0007f3e0ff */
[----:B------:R-:W-:Y:S01]  /*6220*/  IMAD.X R21, R13, 0x1, R9, P1 ;  /* 0x000000010d157824 */ /* 0x000fe200008e0609 */
[----:B------:R-:W-:-:S05]  /*6230*/  IADD3 R12, P1, R19, R10, RZ ;  /* 0x0000000a130c7210 */ /* 0x000fca0007f3e0ff */
[----:B------:R-:W-:Y:S01]  /*6240*/  IMAD.X R13, R13, 0x1, R11, P1 ;  /* 0x000000010d0d7824 */ /* 0x000fe200008e060b */
[----:B------:R-:W-:-:S04]  /*6250*/  ISETP.GT.AND P1, PT, R4, 0x39, PT ;  /* 0x000000390400780c */ /* 0x000fc80003f24270 */
[----:B------:R-:W-:-:S13]  /*6260*/  ISETP.GT.AND P5, PT, R3, RZ, P1 ;  /* 0x000000ff0300720c */ /* 0x000fda0000fa4270 */
[----:B------:R-:W-:Y:S01]  /*6270*/  @P5 STG.E.U16 desc[UR38][R10.64+0x72], R85 ;  /* 0x000072550a005986 */ /* 0x000fe2000c101526 */
[----:B------:R-:W-:-:S13]  /*6280*/  ISETP.GT.AND P5, PT, R3, 0x8, P2 ;  /* 0x000000080300780c */ /* 0x000fda00017a4270 */
[----:B------:R-:W-:Y:S01]  /*6290*/  @P5 STG.E.U16 desc[UR38][R8.64+0x70], R86 ;  /* 0x0000705608005986 */ /* 0x000fe2000c101526 */
[----:B------:R-:W-:-:S13]  /*62a0*/  ISETP.GT.AND P5, PT, R3, 0x8, P1 ;  /* 0x000000080300780c */ /* 0x000fda0000fa4270 */
[----:B------:R0:W-:Y:S01]  /*62b0*/  @P5 STG.E.U16 desc[UR38][R8.64+0x72], R87 ;  /* 0x0000725708005986 */ /* 0x0001e2000c101526 */
[C---:B------:R-:W-:Y:S02]  /*62c0*/  ISETP.GT.AND P5, PT, R3.reuse, 0x80, P6 ;  /* 0x000000800300780c */ /* 0x040fe400037a4270 */
[----:B------:R-:W-:-:S11]  /*62d0*/  ISETP.GT.AND P6, PT, R3, 0x88, P6 ;  /* 0x000000880300780c */ /* 0x000fd600037c4270 */
[----:B------:R-:W-:Y:S01]  /*62e0*/  @P5 STG.E.U16 desc[UR38][R12.64], R24 ;  /* 0x000000180c005986 */ /* 0x000fe2000c101526 */
[----:B------:R-:W-:-:S04]  /*62f0*/  ISETP.GT.AND P5, PT, R4, 0x1, PT ;  /* 0x000000010400780c */ /* 0x000fc80003fa4270 */
[----:B------:R-:W-:-:S13]  /*6300*/  ISETP.GT.AND P5, PT, R3, 0x80, P5 ;  /* 0x000000800300780c */ /* 0x000fda0002fa4270 */
[----:B0-----:R-:W-:Y:S02]  /*6310*/  @P5 IMAD.MOV.U32 R8, RZ, RZ, R12 ;  /* 0x000000ffff085224 */ /* 0x001fe400078e000c */
[----:B------:R-:W-:-:S05]  /*6320*/  @P5 IMAD.MOV.U32 R9, RZ, RZ, R13 ;  /* 0x000000ffff095224 */ /* 0x000fca00078e000d */
[----:B------:R0:W-:Y:S01]  /*6330*/  @P5 STG.E.U16 desc[UR38][R8.64+0x2], R25 ;  /* 0x0000021908005986 */ /* 0x0001e2000c101526 */
[----:B------:R-:W-:-:S03]  /*6340*/  ISETP.NE.AND P5, PT, R5, RZ, PT ;  /* 0x000000ff0500720c */ /* 0x000fc60003fa5270 */
[----:B------:R-:W-:Y:S01]  /*6350*/  @P6 STG.E.U16 desc[UR38][R14.64], R26 ;  /* 0x0000001a0e006986 */ /* 0x000fe2000c101526 */
[----:B------:R-:W-:-:S04]  /*6360*/  ISETP.GT.AND P6, PT, R4, 0x1, PT ;  /* 0x000000010400780c */ /* 0x000fc80003fc4270 */
[----:B------:R-:W-:-:S13]  /*6370*/  ISETP.GT.AND P6, PT, R3, 0x88, P6 ;  /* 0x000000880300780c */ /* 0x000fda00037c4270 */
[----:B------:R-:W-:Y:S01]  /*6380*/  @P6 STG.E.U16 desc[UR38][R20.64+0x2], R27 ;  /* 0x0000021b14006986 */ /* 0x000fe2000c101526 */
[----:B------:R-:W-:-:S04]  /*6390*/  ISETP.GT.AND P6, PT, R4, 0x8, PT ;  /* 0x000000080400780c */ /* 0x000fc80003fc4270 */
[----:B------:R-:W-:-:S13]  /*63a0*/  ISETP.GT.AND P6, PT, R3, 0x80, P6 ;  /* 0x000000800300780c */ /* 0x000fda00037c4270 */
[----:B0-----:R-:W-:Y:S02]  /*63b0*/  @P6 IMAD.MOV.U32 R8, RZ, RZ, R12 ;  /* 0x000000ffff086224 */ /* 0x001fe400078e000c */
[----:B------:R-:W-:-:S05]  /*63c0*/  @P6 IMAD.MOV.U32 R9, RZ, RZ, R13 ;  /* 0x000000ffff096224 */ /* 0x000fca00078e000d */
[----:B------:R0:W-:Y:S01]  /*63d0*/  @P6 STG.E.U16 desc[UR38][R8.64+0x10], R28 ;  /* 0x0000101c08006986 */ /* 0x0001e2000c101526 */
[----:B------:R-:W-:-:S04]  /*63e0*/  ISETP.GT.AND P6, PT, R4, 0x9, PT ;  /* 0x000000090400780c */ /* 0x000fc80003fc4270 */
[----:B------:R-:W-:-:S13]  /*63f0*/  ISETP.GT.AND P6, PT, R3, 0x80, P6 ;  /* 0x000000800300780c */ /* 0x000fda00037c4270 */
[----:B0-----:R-:W-:Y:S02]  /*6400*/  @P6 IMAD.MOV.U32 R8, RZ, RZ, R12 ;  /* 0x000000ffff086224 */ /* 0x001fe400078e000c */
[----:B------:R-:W-:-:S05]  /*6410*/  @P6 IMAD.MOV.U32 R9, RZ, RZ, R13 ;  /* 0x000000ffff096224 */ /* 0x000fca00078e000d */
[----:B------:R0:W-:Y:S01]  /*6420*/  @P6 STG.E.U16 desc[UR38][R8.64+0x12], R29 ;  /* 0x0000121d08006986 */ /* 0x0001e2000c101526 */
[----:B------:R-:W-:-:S04]  /*6430*/  ISETP.GT.AND P6, PT, R4, 0x8, PT ;  /* 0x000000080400780c */ /* 0x000fc80003fc4270 */
[----:B------:R-:W-:-:S13]  /*6440*/  ISETP.GT.AND P6, PT, R3, 0x88, P6 ;  /* 0x000000880300780c */ /* 0x000fda00037c4270 */
        /* <DEDUP_REMOVED lines=45> */
[----:B------:R-:W-:Y:S01]  /*6720*/  @P6 STG.E.U16 desc[UR38][R8.64+0x42], R41 ;  /* 0x0000422908006986 */ /* 0x000fe2000c101526 */
[----:B------:R-:W-:-:S04]  /*6730*/  ISETP.GT.AND P6, PT, R4, 0x20, PT ;  /* 0x000000200400780c */ /* 0x000fc80003fc4270 */
[----:B------:R-:W-:-:S13]  /*6740*/  ISETP.GT.AND P6, PT, R3, 0x88, P6 ;  /* 0x000000880300780c */ /* 0x000fda00037c4270 */
[----:B------:R-:W-:Y:S01]  /*6750*/  @P6 STG.E.U16 desc[UR38][R6.64+0x40], R42 ;  /* 0x0000402a06006986 */ /* 0x000fe2000c101526 */
[----:B------:R-:W-:-:S04]  /*6760*/  ISETP.GT.AND P6, PT, R4, 0x21, PT ;  /* 0x000000210400780c */ /* 0x000fc80003fc4270 */
[----:B------:R-:W-:-:S13]  /*6770*/  ISETP.GT.AND P6, PT, R3, 0x88, P6 ;  /* 0x000000880300780c */ /* 0x000fda00037c4270 */
[----:B------:R-:W-:Y:S02]  /*6780*/  @P6 IMAD.MOV.U32 R4, RZ, RZ, R6 ;  /* 0x000000ffff046224 */ /* 0x000fe400078e0006 */
[----:B------:R-:W-:-:S05]  /*6790*/  @P6 IMAD.MOV.U32 R5, RZ, RZ, R7 ;  /* 0x000000ffff056224 */ /* 0x000fca00078e0007 */
[----:B------:R0:W-:Y:S01]  /*67a0*/  @P6 STG.E.U16 desc[UR38][R4.64+0x42], R43 ;  /* 0x0000422b04006986 */ /* 0x0001e2000c101526 */
[C---:B------:R-:W-:Y:S02]  /*67b0*/  ISETP.GT.AND P6, PT, R3.reuse, 0x80, P5 ;  /* 0x000000800300780c */ /* 0x040fe40002fc4270 */
[----:B------:R-:W-:-:S11]  /*67c0*/  ISETP.GT.AND P5, PT, R3, 0x88, P5 ;  /* 0x000000880300780c */ /* 0x000fd60002fa4270 */
[----:B0-----:R-:W-:Y:S02]  /*67d0*/  @P6 IMAD.MOV.U32 R4, RZ, RZ, R12 ;  /* 0x000000ffff046224 */ /* 0x001fe400078e000c */
[----:B------:R-:W-:-:S05]  /*67e0*/  @P6 IMAD.MOV.U32 R5, RZ, RZ, R13 ;  /* 0x000000ffff056224 */ /* 0x000fca00078e000d */
[----:B------:R0:W-:Y:S01]  /*67f0*/  @P6 STG.E.U16 desc[UR38][R4.64+0x50], R44 ;  /* 0x0000502c04006986 */ /* 0x0001e2000c101526 */
[C---:B------:R-:W-:Y:S02]  /*6800*/  ISETP.GT.AND P6, PT, R3.reuse, 0x80, P4 ;  /* 0x000000800300780c */ /* 0x040fe400027c4270 */
[----:B------:R-:W-:-:S11]  /*6810*/  ISETP.GT.AND P4, PT, R3, 0x88, P4 ;  /* 0x000000880300780c */ /* 0x000fd60002784270 */
[----:B0-----:R-:W-:Y:S02]  /*6820*/  @P6 IMAD.MOV.U32 R4, RZ, RZ, R12 ;  /* 0x000000ffff046224 */ /* 0x001fe400078e000c */
[----:B------:R-:W-:-:S05]  /*6830*/  @P6 IMAD.MOV.U32 R5, RZ, RZ, R13 ;  /* 0x000000ffff056224 */ /* 0x000fca00078e000d */
[----:B------:R0:W-:Y:S02]  /*6840*/  @P6 STG.E.U16 desc[UR38][R4.64+0x52], R45 ;  /* 0x0000522d04006986 */ /* 0x0001e4000c101526 */
[----:B0-----:R-:W-:Y:S02]  /*6850*/  @P5 IMAD.MOV.U32 R4, RZ, RZ, R6 ;  /* 0x000000ffff045224 */ /* 0x001fe400078e0006 */
[----:B------:R-:W-:-:S05]  /*6860*/  @P5 IMAD.MOV.U32 R5, RZ, RZ, R7 ;  /* 0x000000ffff055224 */ /* 0x000fca00078e0007 */
[----:B------:R0:W-:Y:S01]  /*6870*/  @P5 STG.E.U16 desc[UR38][R4.64+0x50], R46 ;  /* 0x0000502e04005986 */ /* 0x0001e2000c101526 */
[C---:B------:R-:W-:Y:S02]  /*6880*/  ISETP.GT.AND P5, PT, R3.reuse, 0x80, P3 ;  /* 0x000000800300780c */ /* 0x040fe40001fa4270 */
[----:B------:R-:W-:Y:S01]  /*6890*/  ISETP.GT.AND P3, PT, R3, 0x88, P3 ;  /* 0x000000880300780c */ /* 0x000fe20001f64270 */
        /* <DEDUP_REMOVED lines=17> */
[----:B------:R0:W-:Y:S02]  /*69b0*/  @P3 STG.E.U16 desc[UR38][R4.64+0x60], R50 ;  /* 0x0000603204003986 */ /* 0x0001e4000c101526 */
[----:B0-----:R-:W-:Y:S02]  /*69c0*/  @P0 IMAD.MOV.U32 R4, RZ, RZ, R6 ;  /* 0x000000ffff040224 */ /* 0x001fe400078e0006 */
[----:B------:R-:W-:-:S05]  /*69d0*/  @P0 IMAD.MOV.U32 R5, RZ, RZ, R7 ;  /* 0x000000ffff050224 */ /* 0x000fca00078e0007 */
[----:B------:R0:W-:Y:S02]  /*69e0*/  @P0 STG.E.U16 desc[UR38][R4.64+0x62], R51 ;  /* 0x0000623304000986 */ /* 0x0001e4000c101526 */
[----:B0-----:R-:W-:Y:S02]  /*69f0*/  @P5 IMAD.MOV.U32 R4, RZ, RZ, R12 ;  /* 0x000000ffff045224 */ /* 0x001fe400078e000c */
[----:B------:R-:W-:-:S05]  /*6a00*/  @P5 IMAD.MOV.U32 R5, RZ, RZ, R13 ;  /* 0x000000ffff055224 */ /* 0x000fca00078e000d */
[----:B------:R0:W-:Y:S04]  /*6a10*/  @P5 STG.E.U16 desc[UR38][R4.64+0x70], R52 ;  /* 0x0000703404005986 */ /* 0x0001e8000c101526 */
[----:B------:R1:W-:Y:S01]  /*6a20*/  @P4 STG.E.U16 desc[UR38][R12.64+0x72], R53 ;  /* 0x000072350c004986 */ /* 0x0003e2000c101526 */
[----:B0-----:R-:W-:Y:S02]  /*6a30*/  @P2 IMAD.MOV.U32 R4, RZ, RZ, R6 ;  /* 0x000000ffff042224 */ /* 0x001fe400078e0006 */
[----:B------:R-:W-:-:S05]  /*6a40*/  @P2 IMAD.MOV.U32 R5, RZ, RZ, R7 ;  /* 0x000000ffff052224 */ /* 0x000fca00078e0007 */
[----:B------:R1:W-:Y:S04]  /*6a50*/  @P2 STG.E.U16 desc[UR38][R4.64+0x70], R54 ;  /* 0x0000703604002986 */ /* 0x0003e8000c101526 */
[----:B------:R1:W-:Y:S02]  /*6a60*/  @P1 STG.E.U16 desc[UR38][R6.64+0x72], R55 ;  /* 0x0000723706001986 */ /* 0x0003e4000c101526 */
.L_x_152:
[----:B------:R-:W-:Y:S05]  /*6a70*/  BSYNC B0 ;  /* 0x0000000000007941 */ /* 0x000fea0003800000 */
.L_x_28:
[----:B------:R-:W-:Y:S01]  /*6a80*/  IADD3 R16, P0, R16, UR36, RZ ;  /* 0x0000002410107c10 */ /* 0x000fe2000ff1e0ff */
[----:B------:R-:W-:Y:S01]  /*6a90*/  ULDC.64 UR4, c[0x0][0x650] ;  /* 0x0001940000047ab9 */ /* 0x000fe20000000a00 */
[----:B------:R-:W-:Y:S01]  /*6aa0*/  PRMT R3, RZ, 0x7610, R3 ;  /* 0x00007610ff037816 */ /* 0x000fe20000000003 */
[----:B------:R-:W-:Y:S01]  /*6ab0*/  IMAD.MOV.U32 R100, RZ, RZ, -0x1 ;  /* 0xffffffffff647424 */ /* 0x000fe200078e00ff */
[----:B------:R-:W-:Y:S01]  /*6ac0*/  IADD3.X R17, R17, UR42, RZ, P0, !PT ;  /* 0x0000002a11117c10 */ /* 0x000fe200087fe4ff */
[----:B------:R-:W-:Y:S01]  /*6ad0*/  IMAD.MOV.U32 R19, RZ, RZ, -0x1 ;  /* 0xffffffffff137424 */ /* 0x000fe200078e00ff */
[----:B------:R-:W-:-:S04]  /*6ae0*/  ISETP.GE.U32.AND P0, PT, R16, UR4, PT ;  /* 0x0000000410007c0c */ /* 0x000fc8000bf06070 */
[----:B------:R-:W-:-:S13]  /*6af0*/  ISETP.GE.U32.AND.EX P0, PT, R17, UR5, PT, P0 ;  /* 0x0000000511007c0c */ /* 0x000fda000bf06100 */
[----:B------:R-:W-:Y:S05]  /*6b00*/  @P0 BRA `(.L_x_153) ;  /* 0x0000000400500947 */ /* 0x000fea0003800000 */
[----:B0-----:R-:W0:Y:S01]  /*6b10*/  LDC.64 R10, c[0x0][0x628] ;  /* 0x00018a00ff0a7b82 */ /* 0x001e220000000a00 */
[----:B-1----:R-:W1:Y:S01]  /*6b20*/  S2R R12, SR_CTAID.X ;  /* 0x00000000000c7919 */ /* 0x002e620000002500 */
[----:B----4-:R-:W-:Y:S02]  /*6b30*/  IMAD.MOV.U32 R8, RZ, RZ, R16 ;  /* 0x000000ffff087224 */ /* 0x010fe400078e0010 */
[----:B------:R-:W-:Y:S01]  /*6b40*/  IMAD.MOV.U32 R9, RZ, RZ, R17 ;  /* 0x000000ffff097224 */ /* 0x000fe200078e0011 */
[----:B------:R-:W4:Y:S03]  /*6b50*/  S2R R20, SR_CTAID.Y ;  /* 0x0000000000147919 */ /* 0x000f260000002600 */
[----:B------:R-:W1:Y:S08]  /*6b60*/  LDC R0, c[0x0][0x630] ;  /* 0x00018c00ff007b82 */ /* 0x000e700000000800 */
[----:B------:R-:W1:Y:S01]  /*6b70*/  LDC.64 R14, c[0x0][0x620] ;  /* 0x00018800ff0e7b82 */ /* 0x000e620000000a00 */
[----:B0-----:R-:W-:-:S04]  /*6b80*/  ISETP.NE.U32.AND P0, PT, R10, RZ, PT ;  /* 0x000000ff0a00720c */ /* 0x001fc80003f05070 */
[----:B------:R-:W-:-:S13]  /*6b90*/  ISETP.NE.AND.EX P0, PT, R11, RZ, PT, P0 ;  /* 0x000000ff0b00720c */ /* 0x000fda0003f05300 */
[----:B-1--4-:R-:W-:Y:S05]  /*6ba0*/  @!P0 BRA `(.L_x_154) ;  /* 0x0000000000288947 */ /* 0x012fea0003800000 */
        /* <DEDUP_REMOVED lines=10> */
.L_x_154:
[-CC-:B------:R-:W-:Y:S01]  /*6c50*/  SHF.R.U64 R19, R8, R0.reuse, R9.reuse ;  /* 0x0000000008137219 */ /* 0x180fe20000001209 */
[----:B------:R-:W0:Y:S01]  /*6c60*/  LDC.64 R26, c[0x0][0x640] ;  /* 0x00019000ff1a7b82 */ /* 0x000e220000000a00 */
[----:B------:R-:W-:Y:S01]  /*6c70*/  SHF.R.U32.HI R0, RZ, R0, R9 ;  /* 0x00000000ff007219 */ /* 0x000fe20000011609 */
[----:B------:R-:W-:Y:S01]  /*6c80*/  ULDC UR4, c[0x0][0x150] ;  /* 0x0000540000047ab9 */ /* 0x000fe20000000800 */
[----:B------:R-:W-:Y:S02]  /*6c90*/  IADD3 R3, P0, RZ, -R19, RZ ;  /* 0x80000013ff037210 */ /* 0x000fe40007f1e0ff */
[----:B------:R-:W-:-:S03]  /*6ca0*/  I2FP.F32.U32 R7, R12 ;  /* 0x0000000c00077245 */ /* 0x000fc60000201000 */
[----:B------:R-:W1:Y:S01]  /*6cb0*/  LDC R6, c[0x0][0x618] ;  /* 0x00018600ff067b82 */ /* 0x000e620000000800 */
[----:B------:R-:W-:Y:S02]  /*6cc0*/  IMAD.X R5, RZ, RZ, ~R0, P0 ;  /* 0x000000ffff057224 */ /* 0x000fe400000e0e00 */
[----:B------:R-:W-:Y:S01]  /*6cd0*/  FMUL R7, R7, UR4 ;  /* 0x0000000407077c20 */ /* 0x000fe20008400000 */
[----:B------:R-:W-:Y:S01]  /*6ce0*/  ULDC UR4, c[0x0][0x154] ;  /* 0x0000550000047ab9 */ /* 0x000fe20000000800 */
[-C--:B------:R-:W-:Y:S02]  /*6cf0*/  IMAD R0, R5, R14.reuse, RZ ;  /* 0x0000000e05007224 */ /* 0x080fe400078e02ff */
[C---:B------:R-:W-:Y:S01]  /*6d00*/  IMAD.WIDE.U32 R4, R3.reuse, R14, R16 ;  /* 0x0000000e03047225 */ /* 0x040fe200078e0010 */
[----:B------:R-:W4:Y:S01]  /*6d10*/  LDC R8, c[0x0][0x608] ;  /* 0x00018200ff087b82 */ /* 0x000f220000000800 */
[----:B------:R-:W2:Y:S02]  /*6d20*/  F2I.U32.TRUNC.NTZ R7, R7 ;  /* 0x0000000700077305 */ /* 0x000ea4000020f000 */
[----:B------:R-:W-:Y:S01]  /*6d30*/  IMAD R3, R3, R15, R0 ;  /* 0x0000000f03037224 */ /* 0x000fe200078e0200 */
[----:B------:R-:W-:-:S03]  /*6d40*/  I2FP.F32.U32 R0, R20 ;  /* 0x0000001400007245 */ /* 0x000fc60000201000 */
[----:B------:R-:W-:Y:S01]  /*6d50*/  IMAD.IADD R3, R5, 0x1, R3 ;  /* 0x0000000105037824 */ /* 0x000fe200078e0203 */
[----:B------:R-:W3:Y:S01]  /*6d60*/  LDC R11, c[0x0][0x658] ;  /* 0x00019600ff0b7b82 */ /* 0x000ee20000000800 */
[----:B0-----:R-:W-:-:S04]  /*6d70*/  ISETP.NE.U32.AND P0, PT, R26, RZ, PT ;  /* 0x000000ff1a00720c */ /* 0x001fc80003f05070 */
[----:B------:R-:W-:-:S03]  /*6d80*/  ISETP.NE.AND.EX P0, PT, R27, RZ, PT, P0 ;  /* 0x000000ff1b00720c */ /* 0x000fc60003f05300 */
[----:B------:R-:W0:Y:S01]  /*6d90*/  LDC R9, c[0x0][0x144] ;  /* 0x00005100ff097b82 */ /* 0x000e220000000800 */
[-C--:B-1----:R-:W-:Y:S01]  /*6da0*/  SHF.R.U64 R10, R4, R6.reuse, R3 ;  /* 0x00000006040a7219 */ /* 0x082fe20000001203 */
[----:B--2---:R-:W-:Y:S01]  /*6db0*/  IMAD.MOV R7, RZ, RZ, -R7 ;  /* 0x000000ffff077224 */ /* 0x004fe200078e0a07 */
[----:B------:R-:W-:Y:S01]  /*6dc0*/  SHF.R.U32.HI R3, RZ, R6, R3 ;  /* 0x00000006ff037219 */ /* 0x000fe20000011603 */
[----:B------:R-:W-:-:S04]  /*6dd0*/  FMUL R6, R0, UR4 ;  /* 0x0000000400067c20 */ /* 0x000fc80008400000 */
[----:B------:R-:W1:Y:S01]  /*6de0*/  LDC R21, c[0x0][0x148] ;  /* 0x00005200ff157b82 */ /* 0x000e620000000800 */
[----:B------:R2:W0:Y:S01]  /*6df0*/  F2I.U32.TRUNC.NTZ R14, R6 ;  /* 0x00000006000e7305 */ /* 0x000422000020f000 */
[-CC-:B----4-:R-:W-:Y:S02]  /*6e00*/  SHF.R.U64 R13, R10, R8.reuse, R3.reuse ;  /* 0x000000080a0d7219 */ /* 0x190fe40000001203 */
[----:B------:R-:W-:-:S04]  /*6e10*/  SHF.R.U32.HI R0, RZ, R8, R3 ;  /* 0x00000008ff007219 */ /* 0x000fc80000011603 */
[----:B------:R-:W4:Y:S01]  /*6e20*/  LDC R24, c[0x0][0x600] ;  /* 0x00018000ff187b82 */ /* 0x000f220000000800 */
[-CC-:B---3--:R-:W-:Y:S02]  /*6e30*/  SHF.R.U64 R15, R13, R11.reuse, R0.reuse ;  /* 0x0000000b0d0f7219 */ /* 0x188fe40000001200 */
[----:B------:R-:W-:-:S03]  /*6e40*/  SHF.R.U32.HI R5, RZ, R11, R0 ;  /* 0x0000000bff057219 */ /* 0x000fc60000011600 */
[----:B------:R-:W-:Y:S02]  /*6e50*/  IMAD.MOV.U32 R4, RZ, RZ, R15 ;  /* 0x000000ffff047224 */ /* 0x000fe400078e000f */
[----:B------:R-:W3:Y:S01]  /*6e60*/  LDC R28, c[0x0][0x648] ;  /* 0x00019200ff1c7b82 */ /* 0x000ee20000000800 */
[----:B0-----:R-:W-:-:S07]  /*6e70*/  IMAD R25, R9, R7, R12 ;  /* 0x0000000709197224 */ /* 0x001fce00078e020c */
[----:B------:R-:W0:Y:S08]  /*6e80*/  LDC R29, c[0x0][0x638] ;  /* 0x00018e00ff1d7b82 */ /* 0x000e300000000800 */
[----:B------:R-:W0:Y:S01]  /*6e90*/  LDC R30, c[0x0][0x610] ;  /* 0x00018400ff1e7b82 */ /* 0x000e220000000800 */
[----:B-12-4-:R-:W-:Y:S05]  /*6ea0*/  @!P0 BRA `(.L_x_155) ;  /* 0x0000000000288947 */ /* 0x016fea0003800000 */
        /* <DEDUP_REMOVED lines=10> */
.L_x_155:
[----:B------:R-:W-:Y:S01]  /*6f50*/  ISETP.NE.AND P0, PT, R2, 0x1, PT ;  /* 0x000000010200780c */ /* 0x000fe20003f05270 */
[----:B------:R-:W-:Y:S01]  /*6f60*/  IMAD.MOV R14, RZ, RZ, -R14 ;  /* 0x000000ffff0e7224 */ /* 0x000fe200078e0a0e */
[----:B---3--:R-:W-:Y:S01]  /*6f70*/  SHF.R.U64 R3, R4, R28, R5 ;  /* 0x0000001c04037219 */ /* 0x008fe20000001205 */
[----:B------:R-:W-:Y:S01]  /*6f80*/  VIADD R5, R24, 0xffffffff ;  /* 0xffffffff18057836 */ /* 0x000fe20000000000 */
[----:B------:R-:W-:-:S03]  /*6f90*/  LOP3.LUT R0, R13, R98, RZ, 0xc0, !PT ;  /* 0x000000620d007212 */ /* 0x000fc600078ec0ff */
[----:B------:R-:W-:Y:S01]  /*6fa0*/  IMAD.MOV R4, RZ, RZ, -R3 ;  /* 0x000000ffff047224 */ /* 0x000fe200078e0a03 */
[----:B------:R-:W-:Y:S01]  /*6fb0*/  LOP3.LUT R10, R10, R5, RZ, 0xc0, !PT ;  /* 0x000000050a0a7212 */ /* 0x000fe200078ec0ff */
[----:B------:R-:W-:Y:S02]  /*6fc0*/  IMAD R0, R91, R3, R0 ;  /* 0x000000035b007224 */ /* 0x000fe400078e0200 */
[----:B0-----:R-:W-:Y:S02]  /*6fd0*/  IMAD R3, R4, R29, R15 ;  /* 0x0000001d04037224 */ /* 0x001fe400078e020f */
[----:B------:R-:W-:Y:S02]  /*6fe0*/  @P0 IMAD R25, R21, R14, R20 ;  /* 0x0000000e15190224 */ /* 0x000fe400078e0214 */
[----:B------:R-:W-:Y:S02]  /*6ff0*/  IMAD R5, R3, R24, R10 ;  /* 0x0000001803057224 */ /* 0x000fe400078e020a */
[----:B------:R-:W-:-:S02]  /*7000*/  IMAD R0, R0, R30, R25 ;  /* 0x0000001e00007224 */ /* 0x000fc400078e0219 */
[----:B------:R-:W-:-:S03]  /*7010*/  IMAD.MOV.U32 R4, RZ, RZ, 0x1 ;  /* 0x00000001ff047424 */ /* 0x000fc600078e00ff */
[----:B------:R-:W-:Y:S02]  /*7020*/  SEL R100, R5, R0, !P0 ;  /* 0x0000000005647207 */ /* 0x000fe40004000000 */
[----:B------:R-:W-:Y:S02]  /*7030*/  PRMT R3, R4, 0x7610, R3 ;  /* 0x0000761004037816 */ /* 0x000fe40000000003 */
[----:B------:R-:W-:-:S07]  /*7040*/  SEL R0, R0, R5, !P0 ;  /* 0x0000000500007207 */ /* 0x000fce0004000000 */
.L_x_153:
[----:B------:R-:W-:Y:S01]  /*7050*/  LOP3.LUT P0, RZ, R3, 0xff, RZ, 0xc0, !PT ;  /* 0x000000ff03ff7812 */ /* 0x000fe2000780c0ff */
[----:B------:R-:W-:-:S12]  /*7060*/  IMAD.MOV.U32 R107, RZ, RZ, R0 ;  /* 0x000000ffff6b7224 */ /* 0x000fd800078e0000 */
[----:B------:R-:W-:Y:S05]  /*7070*/  @P0 BRA `(.L_x_156) ;  /* 0xffffffa000600947 */ /* 0x000fea000383ffff */
[----:B------:R-:W-:Y:S05]  /*7080*/  EXIT ;  /* 0x000000000000794d */ /* 0x000fea0003800000 */
.L_x_3:
        /* <DEDUP_REMOVED lines=26> */
.L_x_158:
[--C-:B------:R-:W-:Y:S01]  /*7230*/  SHF.R.U64 R14, R12, R20, R13.reuse ;  /* 0x000000140c0e7219 */ /* 0x100fe2000000120d */
[----:B------:R-:W0:Y:S01]  /*7240*/  LDC R24, c[0x0][0x618] ;  /* 0x00018600ff187b82 */ /* 0x000e220000000800 */
[----:B------:R-:W-:Y:S01]  /*7250*/  I2FP.F32.U32 R8, R6 ;  /* 0x0000000600087245 */ /* 0x000fe20000201000 */
[----:B------:R-:W-:Y:S01]  /*7260*/  ULDC UR4, c[0x0][0x150] ;  /* 0x0000540000047ab9 */ /* 0x000fe20000000800 */
[----:B------:R-:W-:Y:S02]  /*7270*/  SHF.R.U32.HI R7, RZ, R20, R13 ;  /* 0x00000014ff077219 */ /* 0x000fe4000001160d */
[----:B------:R-:W-:Y:S01]  /*7280*/  IADD3 R11, P0, RZ, -R14, RZ ;  /* 0x8000000eff0b7210 */ /* 0x000fe20007f1e0ff */
[----:B------:R-:W-:Y:S01]  /*7290*/  FMUL R13, R8, UR4 ;  /* 0x00000004080d7c20 */ /* 0x000fe20008400000 */
[----:B------:R-:W-:Y:S01]  /*72a0*/  ULDC UR4, c[0x0][0x154] ;  /* 0x0000550000047ab9 */ /* 0x000fe20000000800 */
[----:B------:R-:W1:Y:S02]  /*72b0*/  LDC.64 R26, c[0x0][0x640] ;  /* 0x00019000ff1a7b82 */ /* 0x000e640000000a00 */
[----:B------:R-:W-:-:S02]  /*72c0*/  IMAD.X R7, RZ, RZ, ~R7, P0 ;  /* 0x000000ffff077224 */ /* 0x000fc400000e0e07 */
[----:B------:R-:W2:Y:S01]  /*72d0*/  F2I.U32.TRUNC.NTZ R13, R13 ;  /* 0x0000000d000d7305 */ /* 0x000ea2000020f000 */
[----:B------:R-:W-:-:S03]  /*72e0*/  IMAD.WIDE.U32 R8, R11, R22, R16 ;  /* 0x000000160b087225 */ /* 0x000fc600078e0010 */
[----:B------:R-:W3:Y:S01]  /*72f0*/  LDC R15, c[0x0][0x144] ;  /* 0x00005100ff0f7b82 */ /* 0x000ee20000000800 */
[----:B------:R-:W-:-:S04]  /*7300*/  IMAD R10, R7, R22, RZ ;  /* 0x00000016070a7224 */ /* 0x000fc800078e02ff */
[----:B------:R-:W-:Y:S02]  /*7310*/  IMAD R7, R11, R23, R10 ;  /* 0x000000170b077224 */ /* 0x000fe400078e020a */
[----:B------:R-:W-:Y:S01]  /*7320*/  IMAD.MOV.U32 R10, RZ, RZ, -0x1 ;  /* 0xffffffffff0a7424 */ /* 0x000fe200078e00ff */
[----:B------:R-:W4:Y:S01]  /*7330*/  LDC R20, c[0x0][0x608] ;  /* 0x00018200ff147b82 */ /* 0x000f220000000800 */
[----:B------:R-:W-:Y:S01]  /*7340*/  IMAD.IADD R7, R9, 0x1, R7 ;  /* 0x0000000109077824 */ /* 0x000fe200078e0207 */
[----:B------:R-:W-:-:S04]  /*7350*/  I2FP.F32.U32 R9, R5 ;  /* 0x0000000500097245 */ /* 0x000fc80000201000 */
[-C--:B0-----:R-:W-:Y:S01]  /*7360*/  SHF.R.U64 R12, R8, R24.reuse, R7 ;  /* 0x00000018080c7219 */ /* 0x081fe20000001207 */
[----:B--2---:R-:W-:Y:S01]  /*7370*/  IMAD.MOV R8, RZ, RZ, -R13 ;  /* 0x000000ffff087224 */ /* 0x004fe200078e0a0d */
[----:B------:R-:W0:Y:S01]  /*7380*/  LDC R11, c[0x0][0x658] ;  /* 0x00019600ff0b7b82 */ /* 0x000e220000000800 */
[----:B-1----:R-:W-:Y:S01]  /*7390*/  ISETP.NE.U32.AND P0, PT, R26, RZ, PT ;  /* 0x000000ff1a00720c */ /* 0x002fe20003f05070 */
[----:B------:R-:W-:Y:S01]  /*73a0*/  FMUL R9, R9, UR4 ;  /* 0x0000000409097c20 */ /* 0x000fe20008400000 */
[----:B------:R-:W-:Y:S02]  /*73b0*/  SHF.R.U32.HI R7, RZ, R24, R7 ;  /* 0x00000018ff077219 */ /* 0x000fe40000011607 */
[----:B------:R-:W-:-:S03]  /*73c0*/  ISETP.NE.AND.EX P0, PT, R27, RZ, PT, P0 ;  /* 0x000000ff1b00720c */ /* 0x000fc60003f05300 */
[----:B------:R-:W1:Y:S01]  /*73d0*/  LDC R22, c[0x0][0x148] ;  /* 0x00005200ff167b82 */ /* 0x000e620000000800 */
[----:B---3--:R-:W-:Y:S02]  /*73e0*/  IMAD R23, R15, R8, R6 ;  /* 0x000000080f177224 */ /* 0x008fe400078e0206 */
[----:B------:R-:W-:-:S05]  /*73f0*/  IMAD.MOV.U32 R8, RZ, RZ, 0x1 ;  /* 0x00000001ff087424 */ /* 0x000fca00078e00ff */
[----:B------:R-:W2:Y:S01]  /*7400*/  LDC R21, c[0x0][0x600] ;  /* 0x00018000ff157b82 */ /* 0x000ea20000000800 */
[-CC-:B----4-:R-:W-:Y:S02]  /*7410*/  SHF.R.U64 R15, R12, R20.reuse, R7.reuse ;  /* 0x000000140c0f7219 */ /* 0x190fe40000001207 */
[----:B------:R-:W-:Y:S02]  /*7420*/  SHF.R.U32.HI R6, RZ, R20, R7 ;  /* 0x00000014ff067219 */ /* 0x000fe40000011607 */
[----:B------:R3:W4:Y:S03]  /*7430*/  F2I.U32.TRUNC.NTZ R20, R9 ;  /* 0x0000000900147305 */ /* 0x000726000020f000 */
[----:B------:R-:W1:Y:S01]  /*7440*/  LDC R25, c[0x0][0x648] ;  /* 0x00019200ff197b82 */ /* 0x000e620000000800 */
[-C--:B0-----:R-:W-:Y:S02]  /*7450*/  SHF.R.U64 R19, R15, R11.reuse, R6 ;  /* 0x0000000b0f137219 */ /* 0x081fe40000001206 */
[----:B------:R-:W-:-:S02]  /*7460*/  SHF.L.U32 R10, R10, R11, RZ ;  /* 0x0000000b0a0a7219 */ /* 0x000fc400000006ff */
[-C--:B------:R-:W-:Y:S01]  /*7470*/  SHF.R.U32.HI R7, RZ, R11.reuse, R6 ;  /* 0x0000000bff077219 */ /* 0x080fe20000011606 */
[----:B------:R-:W-:Y:S01]  /*7480*/  IMAD.MOV.U32 R6, RZ, RZ, R19 ;  /* 0x000000ffff067224 */ /* 0x000fe200078e0013 */
[----:B------:R-:W-:Y:S01]  /*7490*/  SHF.L.U32 R24, R8, R11, RZ ;  /* 0x0000000b08187219 */ /* 0x000fe200000006ff */
[----:B------:R-:W0:Y:S01]  /*74a0*/  LDC R28, c[0x0][0x638] ;  /* 0x00018e00ff1c7b82 */ /* 0x000e220000000800 */
[----:B------:R-:W-:-:S07]  /*74b0*/  LOP3.LUT R30, RZ, R10, RZ, 0x33, !PT ;  /* 0x0000000aff1e7212 */ /* 0x000fce00078e33ff */
[----:B------:R-:W0:Y:S01]  /*74c0*/  LDC R29, c[0x0][0x610] ;  /* 0x00018400ff1d7b82 */ /* 0x000e220000000800 */
[----:B---34-:R-:W-:Y:S05]  /*74d0*/  @!P0 BRA `(.L_x_159) ;  /* 0x0000000000288947 */ /* 0x018fea0003800000 */
[----:B------:R-:W3:Y:S02]  /*74e0*/  LDC R6, c[0x0][0x64c] ;  /* 0x00019300ff067b82 */ /* 0x000ee40000000800 */
[----:B---3--:R-:W-:-:S05]  /*74f0*/  IADD3 R11, P0, R19, R6, RZ ;  /* 0x00000006130b7210 */ /* 0x008fca0007f1e0ff */
        /* <DEDUP_REMOVED lines=8> */
.L_x_159:
[----:B------:R-:W-:Y:S01]  /*7580*/  ISETP.NE.AND P0, PT, R2, 0x1, PT ;  /* 0x000000010200780c */ /* 0x000fe20003f05270 */
[----:B--2---:R-:W-:Y:S01]  /*7590*/  VIADD R9, R21, 0xffffffff ;  /* 0xffffffff15097836 */ /* 0x004fe20000000000 */
[----:B-1----:R-:W-:Y:S01]  /*75a0*/  SHF.R.U64 R7, R6, R25, R7 ;  /* 0x0000001906077219 */ /* 0x002fe20000001207 */
[----:B------:R-:W-:Y:S01]  /*75b0*/  IMAD.MOV R20, RZ, RZ, -R20 ;  /* 0x000000ffff147224 */ /* 0x000fe200078e0a14 */
[----:B------:R-:W-:Y:S02]  /*75c0*/  LOP3.LUT R6, R15, R30, RZ, 0xc0, !PT ;  /* 0x0000001e0f067212 */ /* 0x000fe400078ec0ff */
[----:B------:R-:W-:Y:S01]  /*75d0*/  LOP3.LUT R12, R12, R9, RZ, 0xc0, !PT ;  /* 0x000000090c0c7212 */ /* 0x000fe200078ec0ff */
[----:B------:R-:W-:Y:S02]  /*75e0*/  IMAD.MOV R8, RZ, RZ, -R7 ;  /* 0x000000ffff087224 */ /* 0x000fe400078e0a07 */
[----:B------:R-:W-:Y:S02]  /*75f0*/  IMAD R6, R24, R7, R6 ;  /* 0x0000000718067224 */ /* 0x000fe400078e0206 */
[----:B------:R-:W-:-:S02]  /*7600*/  IMAD.MOV.U32 R9, RZ, RZ, 0x1 ;  /* 0x00000001ff097424 */ /* 0x000fc400078e00ff */
[----:B------:R-:W-:Y:S02]  /*7610*/  @P0 IMAD R23, R22, R20, R5 ;  /* 0x0000001416170224 */ /* 0x000fe400078e0205 */
[----:B0-----:R-:W-:Y:S02]  /*7620*/  IMAD R5, R8, R28, R19 ;  /* 0x0000001c08057224 */ /* 0x001fe400078e0213 */
[----:B------:R-:W-:Y:S02]  /*7630*/  IMAD R19, R6, R29, R23 ;  /* 0x0000001d06137224 */ /* 0x000fe400078e0217 */
[----:B------:R-:W-:Y:S02]  /*7640*/  IMAD R6, R5, R21, R12 ;  /* 0x0000001505067224 */ /* 0x000fe400078e020c */
[----:B------:R-:W-:-:S03]  /*7650*/  IMAD.MOV.U32 R8, RZ, RZ, R14 ;  /* 0x000000ffff087224 */ /* 0x000fc600078e000e */
[----:B------:R-:W-:Y:S02]  /*7660*/  SEL R20, R6, R19, !P0 ;  /* 0x0000001306147207 */ /* 0x000fe40004000000 */
[----:B------:R-:W-:-:S07]  /*7670*/  SEL R19, R19, R6, !P0 ;  /* 0x0000000613137207 */ /* 0x000fce0004000000 */
.L_x_157:
[----:B------:R-:W-:-:S08]  /*7680*/  NOP ;  /* 0x0000000000007918 */ /* 0x000fd00000000000 */
[----:B------:R-:W0:-:S00]  /*7690*/  USETMAXREG.DEALLOC.CTAPOOL 0x28 ;  /* 0x00000028000079c8 */ /* 0x000e0000080e0500 */
[----:B0-----:R-:W-:-:S13]  /*76a0*/  ISETP.NE.AND P0, PT, R0, RZ, PT ;  /* 0x000000ff0000720c */ /* 0x001fda0003f05270 */
[----:B------:R-:W-:Y:S05]  /*76b0*/  @P0 EXIT ;  /* 0x000000000000094d */ /* 0x000fea0003800000 */
[----:B------:R-:W-:Y:S01]  /*76c0*/  LOP3.LUT P0, RZ, R9, 0xff, RZ, 0xc0, !PT ;  /* 0x000000ff09ff7812 */ /* 0x000fe2000780c0ff */
[----:B------:R-:W-:Y:S02]  /*76d0*/  IMAD.MOV.U32 R0, RZ, RZ, 0x1 ;  /* 0x00000001ff007424 */ /* 0x000fe400078e00ff */
[----:B------:R-:W-:-:S10]  /*76e0*/  IMAD.MOV.U32 R12, RZ, RZ, RZ ;  /* 0x000000ffff0c7224 */ /* 0x000fd400078e00ff */
[----:B------:R-:W-:Y:S05]  /*76f0*/  @!P0 BRA `(.L_x_160) ;  /* 0x0000000c00148947 */ /* 0x000fea0003800000 */
[----:B------:R-:W0:Y:S01]  /*7700*/  LDC R0, c[0x0][0x28c] ;  /* 0x0000a300ff007b82 */ /* 0x000e220000000800 */
[----:B------:R-:W-:Y:S01]  /*7710*/  LOP3.LUT P0, RZ, R3, 0x1f, RZ, 0xc0, !PT ;  /* 0x0000001f03ff7812 */ /* 0x000fe2000780c0ff */
[----:B------:R-:W-:Y:S01]  /*7720*/  ULDC UR5, c[0x0][0x658] ;  /* 0x0001960000057ab9 */ /* 0x000fe20000000800 */
[----:B------:R-:W-:Y:S01]  /*7730*/  UMOV UR6, 0xffffffff ;  /* 0xffffffff00067882 */ /* 0x000fe20000000000 */
[----:B------:R-:W-:Y:S01]  /*7740*/  BSSY B0, `(.L_x_160) ;  /* 0x00000c0000007945 */ /* 0x000fe20003800000 */
[----:B------:R-:W-:Y:S01]  /*7750*/  USHF.L.U32 UR6, UR6, UR5, URZ ;  /* 0x0000000506067299 */ /* 0x000fe2000800063f */
[C---:B------:R-:W-:Y:S01]  /*7760*/  ISETP.NE.AND P2, PT, R4.reuse, RZ, PT ;  /* 0x000000ff0400720c */ /* 0x040fe20003f45270 */
[----:B------:R-:W-:Y:S01]  /*7770*/  IMAD.MOV.U32 R13, RZ, RZ, 0x1 ;  /* 0x00000001ff0d7424 */ /* 0x000fe200078e00ff */
[----:B------:R-:W-:Y:S01]  /*7780*/  ISETP.NE.OR P0, PT, R4, RZ, !P0 ;  /* 0x000000ff0400720c */ /* 0x000fe20004705670 */
[----:B------:R-:W-:Y:S01]  /*7790*/  IMAD.MOV.U32 R12, RZ, RZ, RZ ;  /* 0x000000ffff0c7224 */ /* 0x000fe200078e00ff */
[----:B------:R-:W-:Y:S01]  /*77a0*/  LOP3.LUT R11, R18, 0x2, RZ, 0xfc, !PT ;  /* 0x00000002120b7812 */ /* 0x000fe200078efcff */
[----:B------:R-:W-:Y:S01]  /*77b0*/  ULDC UR4, c[0x0][0x600] ;  /* 0x0001800000047ab9 */ /* 0x000fe20000000800 */
[----:B------:R-:W-:Y:S01]  /*77c0*/  UMOV UR7, 0x1 ;  /* 0x0000000100077882 */ /* 0x000fe20000000000 */
[----:B------:R-:W-:-:S02]  /*77d0*/  UIADD3 UR15, UR4, -0x1, URZ ;  /* 0xffffffff040f7890 */ /* 0x000fc4000fffe03f */
[----:B------:R-:W-:Y:S02]  /*77e0*/  USHF.L.U32 UR17, UR7, UR5, URZ ;  /* 0x0000000507117299 */ /* 0x000fe4000800063f */
[----:B------:R-:W-:Y:S01]  /*77f0*/  ULOP3.LUT UR16, URZ, UR6, URZ, 0x33, !UPT ;  /* 0x000000063f107292 */ /* 0x000fe2000f8e333f */
[----:B------:R-:W-:Y:S01]  /*7800*/  ULDC.64 UR20, c[0x0][0x198] ;  /* 0x0000660000147ab9 */ /* 0x000fe20000000a00 */
[----:B0-----:R-:W-:-:S05]  /*7810*/  VIADD R0, R0, 0x1f ;  /* 0x0000001f00007836 */ /* 0x001fca0000000000 */
[----:B------:R-:W-:-:S04]  /*7820*/  SHF.R.S32.HI R3, RZ, 0x1f, R0 ;  /* 0x0000001fff037819 */ /* 0x000fc80000011400 */
[----:B------:R-:W-:Y:S01]  /*7830*/  LEA.HI R3, R3, R0, RZ, 0x5 ;  /* 0x0000000003037211 */ /* 0x000fe200078f28ff */
[----:B------:R-:W-:-:S03]  /*7840*/  IMAD.MOV.U32 R0, RZ, RZ, 0x1 ;  /* 0x00000001ff007424 */ /* 0x000fc600078e00ff */
[----:B------:R-:W-:-:S05]  /*7850*/  SHF.R.S32.HI R3, RZ, 0x5, R3 ;  /* 0x00000005ff037819 */ /* 0x000fca0000011403 */
[----:B------:R-:W-:-:S07]  /*7860*/  VIADD R10, R3, 0x1 ;  /* 0x00000001030a7836 */ /* 0x000fce0000000000 */
.L_x_172:
[----:B------:R-:W-:-:S03]  /*7870*/  UMOV UR4, 0xffffffff ;  /* 0xffffffff00047882 */ /* 0x000fc60000000000 */
[----:B------:R-:W-:Y:S05]  /*7880*/  BRA.DIV UR4, `(.L_x_161) ;  /* 0x0000000e04c07947 */ /* 0x000fea000b800000 */
[----:B------:R-:W-:-:S13]  /*7890*/  ELECT P6, URZ, PT ;  /* 0x00000000003f782f */ /* 0x000fda00038c0000 */
.L_x_184:
[----:B------:R-:W0:Y:S01]  /*78a0*/  LDC R4, c[0x0][0x28c] ;  /* 0x0000a300ff047b82 */ /* 0x000e220000000800 */
[----:B------:R-:W-:Y:S01]  /*78b0*/  BSSY B1, `(.L_x_162) ;  /* 0x0000037000017945 */ /* 0x000fe20003800000 */
[----:B0-----:R-:W-:-:S13]  /*78c0*/  ISETP.LT.OR P6, PT, R4, 0x1, !P6 ;  /* 0x000000010400780c */ /* 0x001fda00077c1670 */
[----:B------:R-:W-:Y:S05]  /*78d0*/  @P6 BRA `(.L_x_163) ;  /* 0x0000000000d06947 */ /* 0x000fea0003800000 */
[----:B------:R-:W-:Y:S02]  /*78e0*/  IMAD.SHL.U32 R20, R20, 0x40, RZ ;  /* 0x0000004014147824 */ /* 0x000fe400078e00ff */
[----:B------:R-:W-:Y:S02]  /*78f0*/  IMAD.SHL.U32 R19, R19, 0x100, RZ ;  /* 0x0000010013137824 */ /* 0x000fe400078e00ff */
[----:B------:R-:W-:Y:S02]  /*7900*/  IMAD.MOV.U32 R21, RZ, RZ, RZ ;  /* 0x000000ffff157224 */ /* 0x000fe400078e00ff */
[----:B------:R-:W-:Y:S02]  /*7910*/  IMAD.MOV.U32 R4, RZ, RZ, R10 ;  /* 0x000000ffff047224 */ /* 0x000fe400078e000a */
[----:B------:R-:W-:Y:S02]  /*7920*/  IMAD.MOV.U32 R5, RZ, RZ, R0 ;  /* 0x000000ffff057224 */ /* 0x000fe400078e0000 */
[----:B------:R-:W-:-:S07]  /*7930*/  IMAD.MOV.U32 R6, RZ, RZ, R12 ;  /* 0x000000ffff067224 */ /* 0x000fce00078e000c */
.L_x_167:
[----:B------:R-:W0:Y:S01]  /*7940*/  S2R R14, SR_CgaCtaId ;  /* 0x00000000000e7919 */ /* 0x000e220000008800 */
[----:B------:R-:W-:Y:S01]  /*7950*/  MOV R7, 0x400 ;  /* 0x0000040000077802 */ /* 0x000fe20000000f00 */
[----:B------:R-:W1:Y:S03]  /*7960*/  @!P2 LDC R9, c[0x0][0x500] ;  /* 0x00014000ff09ab82 */ /* 0x000e660000000800 */
[----:B0-----:R-:W-:Y:S02]  /*7970*/  LEA R15, R14, R7, 0x18 ;  /* 0x000000070e0f7211 */ /* 0x001fe400078ec0ff */
[----:B------:R-:W-:-:S03]  /*7980*/  SHF.L.U32 R7, R5, 0x1f, RZ ;  /* 0x0000001f05077819 */ /* 0x000fc600000006ff */
[----:B------:R-:W-:-:S04]  /*7990*/  IMAD R14, R6, 0x8, R15 ;  /* 0x00000008060e7824 */ /* 0x000fc800078e020f */
[----:B------:R-:W0:Y:S02]  /*79a0*/  SYNCS.PHASECHK.TRANS64.TRYWAIT P1, [R14+URZ+0x28], R7 ;  /* 0x000028070e0075a7 */ /* 0x000e24000802017f */
[----:B01----:R-:W-:Y:S05]  /*79b0*/  @!P1 BRA `(.L_x_164) ;  /* 0x0000000c00949947 */ /* 0x003fea0003800000 */
.L_x_185:
[----:B0-----:R-:W-:Y:S01]  /*79c0*/  PRMT R7, R11, 0x9910, RZ ;  /* 0x000099100b077816 */ /* 0x001fe200000000ff */
[----:B------:R0:W-:Y:S03]  /*79d0*/  @!P2 SYNCS.ARRIVE.TRANS64 RZ, [R14+URZ], R9 ;  /* 0x000000090effa9a7 */ /* 0x0001e6000800003f */
[----:B------:R-:W-:-:S13]  /*79e0*/  ISETP.NE.AND P1, PT, R7, 0x2, PT ;  /* 0x000000020700780c */ /* 0x000fda0003f25270 */
[----:B0-----:R-:W-:Y:S05]  /*79f0*/  @P1 BRA `(.L_x_165) ;  /* 0x0000000000041947 */ /* 0x001fea0003800000 */
[----:B------:R-:W-:Y:S01]  /*7a00*/  BPT.TRAP 0x1 ;  /* 0x000000040000795c */ /* 0x000fe20000300000 */
.L_x_165:
[----:B------:R-:W-:Y:S05]  /*7a10*/  @P0 BRA `(.L_x_166) ;  /* 0x0000000000040947 */ /* 0x000fea0003800000 */
[----:B------:R-:W-:Y:S01]  /*7a20*/  BPT.TRAP 0x1 ;  /* 0x000000040000795c */ /* 0x000fe20000300000 */
.L_x_166:
[--C-:B------:R-:W-:Y:S01]  /*7a30*/  IMAD R7, R6, 0x4000, R15.reuse ;  /* 0x0000400006077824 */ /* 0x100fe200078e020f */
[----:B------:R-:W-:Y:S01]  /*7a40*/  R2UR UR9, R14 ;  /* 0x000000000e0972ca */ /* 0x000fe200000e0000 */
[----:B------:R-:W-:Y:S01]  /*7a50*/  IMAD R15, R6, 0x1000, R15 ;  /* 0x00001000060f7824 */ /* 0x000fe200078e020f */
[----:B------:R-:W-:Y:S01]  /*7a60*/  UIADD3 UR4, UP0, UR20, 0xf0, URZ ;  /* 0x000000f014047890 */ /* 0x000fe2000ff1e03f */
[----:B------:R-:W-:Y:S01]  /*7a70*/  VIADD R4, R4, 0xffffffff ;  /* 0xffffffff04047836 */ /* 0x000fe20000000000 */
[----:B------:R-:W-:Y:S01]  /*7a80*/  R2UR UR5, R7 ;  /* 0x00000000070572ca */ /* 0x000fe200000e0000 */
[----:B------:R-:W-:Y:S01]  /*7a90*/  UIADD3 UR22, UP1, UR20, 0x1f0, URZ ;  /* 0x000001f014167890 */ /* 0x000fe2000ff3e03f */
[----:B------:R-:W-:Y:S01]  /*7aa0*/  R2UR UR8, R15 ;  /* 0x000000000f0872ca */ /* 0x000fe200000e0000 */
[----:B------:R-:W-:Y:S01]  /*7ab0*/  VIADD R6, R6, 0x1 ;  /* 0x0000000106067836 */ /* 0x000fe20000000000 */
[----:B------:R-:W-:Y:S01]  /*7ac0*/  R2UR UR11, R19 ;  /* 0x00000000130b72ca */ /* 0x000fe200000e0000 */
[----:B------:R-:W-:Y:S01]  /*7ad0*/  UIADD3.X UR23, URZ, UR21, URZ, UP1, !UPT ;  /* 0x000000153f177290 */ /* 0x000fe20008ffe43f */
[C---:B------:R-:W-:Y:S01]  /*7ae0*/  R2UR UR10, R21.reuse ;  /* 0x00000000150a72ca */ /* 0x040fe200000e0000 */
[----:B------:R-:W-:Y:S01]  /*7af0*/  UMOV UR6, 0x0 ;  /* 0x0000000000067882 */ /* 0x000fe20000000000 */
[----:B------:R-:W-:Y:S01]  /*7b00*/  R2UR UR12, R8 ;  /* 0x00000000080c72ca */ /* 0x000fe200000e0000 */
[----:B------:R-:W-:Y:S01]  /*7b10*/  UMOV UR7, 0x10000000 ;  /* 0x1000000000077882 */ /* 0x000fe20000000000 */
[----:B------:R-:W-:Y:S01]  /*7b20*/  R2UR UR18, R20 ;  /* 0x00000000141272ca */ /* 0x000fe200000e0000 */
[----:B------:R-:W-:Y:S01]  /*7b30*/  VIADD R21, R21, 0x20 ;  /* 0x0000002015157836 */ /* 0x000fe20000000000 */
[----:B------:R-:W-:Y:S01]  /*7b40*/  ISETP.GT.AND P3, PT, R4, 0x1, PT ;  /* 0x000000010400780c */ /* 0x000fe20003f64270 */
[----:B------:R-:W-:Y:S01]  /*7b50*/  UIADD3 UR13, UR5, 0x100, URZ ;  /* 0x00000100050d7890 */ /* 0x000fe2000fffe03f */
[----:B------:R-:W-:Y:S01]  /*7b60*/  ISETP.NE.AND P1, PT, R6, 0x5, PT ;  /* 0x000000050600780c */ /* 0x000fe20003f25270 */
[----:B------:R-:W-:-:S02]  /*7b70*/  UIADD3.X UR5, URZ, UR21, URZ, UP0, !UPT ;  /* 0x000000153f057290 */ /* 0x000fc400087fe43f */
[----:B------:R-:W-:Y:S01]  /*7b80*/  UIADD3 UR14, UR8, 0x14100, URZ ;  /* 0x00014100080e7890 */ /* 0x000fe2000fffe03f */
[----:B------:R-:W-:Y:S02]  /*7b90*/  SEL R14, RZ, 0x1, P1 ;  /* 0x00000001ff0e7807 */ /* 0x000fe40000800000 */
[----:B------:R-:W-:Y:S01]  /*7ba0*/  UMOV UR8, UR13 ;  /* 0x0000000d00087c82 */ /* 0x000fe20008000000 */
[----:B------:R-:W-:Y:S02]  /*7bb0*/  SEL R6, R6, RZ, P1 ;  /* 0x000000ff06067207 */ /* 0x000fe40000800000 */
[----:B------:R-:W-:Y:S01]  /*7bc0*/  LOP3.LUT R5, R5, R14, RZ, 0x3c, !PT ;  /* 0x0000000e05057212 */ /* 0x000fe200078e3cff */
[----:B------:R0:W-:Y:S02]  /*7bd0*/  UTMALDG.3D [UR8], [UR4], desc[UR6] ;  /* 0x00000608040075b4 */ /* 0x0001e40008011000 */
[----:B0-----:R-:W-:Y:S01]  /*7be0*/  UMOV UR8, UR14 ;  /* 0x0000000e00087c82 */ /* 0x001fe20008000000 */
[----:B------:R-:W-:-:S02]  /*7bf0*/  UMOV UR11, UR18 ;  /* 0x00000012000b7c82 */ /* 0x000fc40008000000 */
[----:B------:R0:W-:Y:S02]  /*7c00*/  UTMALDG.3D [UR8], [UR22], desc[UR6] ;  /* 0x00000608160075b4 */ /* 0x0001e40008011000 */
[----:B0-----:R-:W-:Y:S05]  /*7c10*/  @P3 BRA `(.L_x_167) ;  /* 0xfffffffc00483947 */ /* 0x001fea000383ffff */
.L_x_163:
[----:B------:R-:W-:Y:S05]  /*7c20*/  BSYNC B1 ;  /* 0x0000000000017941 */ /* 0x000fea0003800000 */
.L_x_162:
[----:B------:R-:W-:Y:S01]  /*7c30*/  LOP3.LUT P3, RZ, R13, 0xff, RZ, 0xc0, !PT ;  /* 0x000000ff0dff7812 */ /* 0x000fe2000786c0ff */
[----:B------:R-:W-:Y:S01]  /*7c40*/  IMAD.IADD R12, R3, 0x1, R12 ;  /* 0x00000001030c7824 */ /* 0x000fe200078e020c */
[----:B------:R-:W-:Y:S01]  /*7c50*/  IADD3 R16, P4, R16, UR36, RZ ;  /* 0x0000002410107c10 */ /* 0x000fe2000ff9e0ff */
[----:B------:R-:W-:Y:S01]  /*7c60*/  ULDC.64 UR4, c[0x0][0x650] ;  /* 0x0001940000047ab9 */ /* 0x000fe20000000a00 */
[----:B------:R-:W-:Y:S01]  /*7c70*/  BSSY B1, `(.L_x_168) ;  /* 0x000006a000017945 */ /* 0x000fe20003800000 */
[----:B------:R-:W-:Y:S01]  /*7c80*/  IMAD.MOV.U32 R19, RZ, RZ, -0x1 ;  /* 0xffffffffff137424 */ /* 0x000fe200078e00ff */
[----:B------:R-:W-:Y:S01]  /*7c90*/  ISETP.GT.U32.AND P1, PT, R12, 0x4, PT ;  /* 0x000000040c00780c */ /* 0x000fe20003f24070 */
[----:B------:R-:W-:Y:S01]  /*7ca0*/  IMAD.MOV.U32 R20, RZ, RZ, -0x1 ;  /* 0xffffffffff147424 */ /* 0x000fe200078e00ff */
[----:B------:R-:W-:Y:S01]  /*7cb0*/  IADD3.X R17, R17, UR42, RZ, P4, !PT ;  /* 0x0000002a11117c10 */ /* 0x000fe2000a7fe4ff */
[----:B------:R-:W-:Y:S01]  /*7cc0*/  IMAD.MOV.U32 R8, RZ, RZ, -0x1 ;  /* 0xffffffffff087424 */ /* 0x000fe200078e00ff */
[----:B------:R-:W-:-:S02]  /*7cd0*/  ISETP.LT.U32.AND P1, PT, R3, 0x5, P1 ;  /* 0x000000050300780c */ /* 0x000fc40000f21070 */
[----:B------:R-:W-:Y:S01]  /*7ce0*/  PRMT R13, RZ, 0x7610, R13 ;  /* 0x00007610ff0d7816 */ /* 0x000fe2000000000d */
[----:B------:R-:W0:Y:S01]  /*7cf0*/  @P3 S2R R5, SR_CgaCtaId ;  /* 0x0000000000053919 */ /* 0x000e220000008800 */
[----:B------:R-:W-:-:S04]  /*7d00*/  @P3 MOV R4, 0x400 ;  /* 0x0000040000043802 */ /* 0x000fc80000000f00 */
[----:B0-----:R-:W-:Y:S01]  /*7d10*/  @P3 LEA R6, R5, R4, 0x18 ;  /* 0x0000000405063211 */ /* 0x001fe200078ec0ff */
[----:B------:R-:W-:-:S03]  /*7d20*/  IMAD.WIDE.U32 R4, R12, -0x33333333, RZ ;  /* 0xcccccccd0c047825 */ /* 0x000fc600078e00ff */
[----:B------:R0:W-:Y:S01]  /*7d30*/  @P3 SYNCS.ARRIVE.TRANS64.A1T0 RZ, [R6+URZ+0x68], RZ ;  /* 0x000068ff06ff39a7 */ /* 0x0001e2000810003f */
[----:B------:R-:W-:Y:S02]  /*7d40*/  ISETP.GE.U32.AND P3, PT, R3, 0x5, PT ;  /* 0x000000050300780c */ /* 0x000fe40003f66070 */
[----:B------:R-:W-:Y:S02]  /*7d50*/  SHF.R.U32.HI R7, RZ, 0x2, R5 ;  /* 0x00000002ff077819 */ /* 0x000fe40000011605 */
[----:B------:R-:W-:Y:S02]  /*7d60*/  SEL R5, RZ, 0x1, !P1 ;  /* 0x00000001ff057807 */ /* 0x000fe40004800000 */
[----:B------:R-:W-:Y:S01]  /*7d70*/  ISETP.GE.U32.AND P1, PT, R16, UR4, PT ;  /* 0x0000000410007c0c */ /* 0x000fe2000bf26070 */
[----:B------:R-:W-:Y:S01]  /*7d80*/  IMAD R12, R7, -0x5, R12 ;  /* 0xfffffffb070c7824 */ /* 0x000fe200078e020c */
[----:B------:R-:W-:Y:S02]  /*7d90*/  LOP3.LUT R0, R0, R5, RZ, 0x3c, !PT ;  /* 0x0000000500007212 */ /* 0x000fe400078e3cff */
[----:B------:R-:W-:-:S02]  /*7da0*/  ISETP.GE.U32.AND.EX P1, PT, R17, UR5, PT, P1 ;  /* 0x0000000511007c0c */ /* 0x000fc4000bf26110 */
[----:B------:R-:W-:Y:S02]  /*7db0*/  PRMT R4, RZ, 0x7610, R4 ;  /* 0x00007610ff047816 */ /* 0x000fe40000000004 */
[----:B------:R-:W-:-:S09]  /*7dc0*/  @P3 LOP3.LUT R0, R0, 0x1, R7, 0x78, !PT ;  /* 0x0000000100003812 */ /* 0x000fd200078e7807 */
[----:B0-----:R-:W-:Y:S05]  /*7dd0*/  @P1 BRA `(.L_x_169) ;  /* 0x00000004004c1947 */ /* 0x001fea0003800000 */
[----:B------:R-:W-:Y:S01]  /*7de0*/  ULDC.64 UR4, c[0x0][0x628] ;  /* 0x00018a0000047ab9 */ /* 0x000fe20000000a00 */
[----:B------:R-:W0:Y:S01]  /*7df0*/  S2R R15, SR_CTAID.X ;  /* 0x00000000000f7919 */ /* 0x000e220000002500 */
[----:B------:R-:W-:Y:S01]  /*7e00*/  ISETP.NE.U32.AND P1, PT, RZ, UR4, PT ;  /* 0x00000004ff007c0c */ /* 0x000fe2000bf25070 */
[----:B------:R-:W-:Y:S01]  /*7e10*/  ULDC UR7, c[0x0][0x630] ;  /* 0x00018c0000077ab9 */ /* 0x000fe20000000800 */
[----:B------:R-:W-:Y:S01]  /*7e20*/  IMAD.MOV.U32 R4, RZ, RZ, R16 ;  /* 0x000000ffff047224 */ /* 0x000fe200078e0010 */
[----:B------:R-:W1:Y:S01]  /*7e30*/  S2R R14, SR_CTAID.Y ;  /* 0x00000000000e7919 */ /* 0x000e620000002600 */
[----:B------:R-:W-:Y:S01]  /*7e40*/  ISETP.NE.AND.EX P1, PT, RZ, UR5, PT, P1 ;  /* 0x00000005ff007c0c */ /* 0x000fe2000bf25310 */
[----:B------:R-:W-:-:S12]  /*7e50*/  IMAD.MOV.U32 R5, RZ, RZ, R17 ;  /* 0x000000ffff057224 */ /* 0x000fd800078e0011 */
[----:B------:R-:W-:Y:S05]  /*7e60*/  @!P1 BRA `(.L_x_170) ;  /* 0x0000000000289947 */ /* 0x000fea0003800000 */
[----:B------:R-:W-:Y:S02]  /*7e70*/  ULDC UR6, c[0x0][0x634] ;  /* 0x00018d0000067ab9 */ /* 0x000fe40000000800 */
[----:B------:R-:W-:-:S05]  /*7e80*/  IADD3 R9, P1, R16, UR6, RZ ;  /* 0x0000000610097c10 */ /* 0x000fca000ff3e0ff */
[----:B------:R-:W-:-:S04]  /*7e90*/  IMAD.X R19, RZ, RZ, R17, P1 ;  /* 0x000000ffff137224 */ /* 0x000fc800008e0611 */
[----:B------:R-:W-:-:S04]  /*7ea0*/  IMAD.WIDE.U32 R6, R19, UR4, RZ ;  /* 0x0000000413067c25 */ /* 0x000fc8000f8e00ff */
[----:B------:R-:W-:-:S04]  /*7eb0*/  IMAD.WIDE.U32 R6, P1, R9, UR5, R6 ;  /* 0x0000000509067c25 */ /* 0x000fc8000f820006 */
[----:B------:R-:W-:-:S04]  /*7ec0*/  IMAD.WIDE.U32 R8, R9, UR4, RZ ;  /* 0x0000000409087c25 */ /* 0x000fc8000f8e00ff */
[----:B------:R-:W-:Y:S01]  /*7ed0*/  IMAD.X R5, RZ, RZ, RZ, P1 ;  /* 0x000000ffff057224 */ /* 0x000fe200008e06ff */
[----:B------:R-:W-:Y:S01]  /*7ee0*/  IADD3 RZ, P1, R9, R6, RZ ;  /* 0x0000000609ff7210 */ /* 0x000fe20007f3e0ff */
[----:B------:R-:W-:-:S04]  /*7ef0*/  IMAD.MOV.U32 R4, RZ, RZ, R7 ;  /* 0x000000ffff047224 */ /* 0x000fc800078e0007 */
[----:B------:R-:W-:-:S08]  /*7f00*/  IMAD.WIDE.U32.X R4, R19, UR5, R4, P1 ;  /* 0x0000000513047c25 */ /* 0x000fd000088e0404 */
.L_x_170:
[--C-:B------:R-:W-:Y:S01]  /*7f10*/  SHF.R.U64 R8, R4, UR7, R5.reuse ;  /* 0x0000000704087c19 */ /* 0x100fe20008001205 */
[----:B------:R-:W-:Y:S01]  /*7f20*/  ULDC.64 UR4, c[0x0][0x620] ;  /* 0x0001880000047ab9 */ /* 0x000fe20000000a00 */
[----:B------:R-:W-:Y:S01]  /*7f30*/  SHF.R.U32.HI R4, RZ, UR7, R5 ;  /* 0x00000007ff047c19 */ /* 0x000fe20008011605 */
[----:B------:R-:W2:Y:S01]  /*7f40*/  LDC R24, c[0x0][0x144] ;  /* 0x00005100ff187b82 */ /* 0x000ea20000000800 */
[----:B------:R-:W-:Y:S01]  /*7f50*/  IADD3 R7, P1, RZ, -R8, RZ ;  /* 0x80000008ff077210 */ /* 0x000fe20007f3e0ff */
[----:B------:R-:W-:Y:S01]  /*7f60*/  ULDC.64 UR8, c[0x0][0x640] ;  /* 0x0001900000087ab9 */ /* 0x000fe20000000a00 */
[----:B0-----:R-:W-:Y:S01]  /*7f70*/  I2FP.F32.U32 R9, R15 ;  /* 0x0000000f00097245 */ /* 0x001fe20000201000 */
[----:B------:R-:W-:Y:S02]  /*7f80*/  ULDC UR6, c[0x0][0x608] ;  /* 0x0001820000067ab9 */ /* 0x000fe40000000800 */
[----:B------:R-:W-:Y:S01]  /*7f90*/  IMAD.X R4, RZ, RZ, ~R4, P1 ;  /* 0x000000ffff047224 */ /* 0x000fe200008e0e04 */
[----:B------:R-:W-:Y:S01]  /*7fa0*/  ISETP.NE.U32.AND P1, PT, RZ, UR8, PT ;  /* 0x00000008ff007c0c */ /* 0x000fe2000bf25070 */
[----:B------:R-:W0:Y:S02]  /*7fb0*/  LDC R21, c[0x0][0x148] ;  /* 0x00005200ff157b82 */ /* 0x000e240000000800 */
[----:B------:R-:W-:Y:S01]  /*7fc0*/  IMAD R6, R4, UR4, RZ ;  /* 0x0000000404067c24 */ /* 0x000fe2000f8e02ff */
[----:B------:R-:W-:Y:S01]  /*7fd0*/  ISETP.NE.AND.EX P1, PT, RZ, UR9, PT, P1 ;  /* 0x00000009ff007c0c */ /* 0x000fe2000bf25310 */
[----:B------:R-:W-:Y:S01]  /*7fe0*/  IMAD.WIDE.U32 R4, R7, UR4, R16 ;  /* 0x0000000407047c25 */ /* 0x000fe2000f8e0010 */
[----:B------:R-:W-:-:S03]  /*7ff0*/  ULDC UR4, c[0x0][0x150] ;  /* 0x0000540000047ab9 */ /* 0x000fc60000000800 */
[----:B------:R-:W-:Y:S02]  /*8000*/  IMAD R7, R7, UR5, R6 ;  /* 0x0000000507077c24 */ /* 0x000fe4000f8e0206 */
[----:B------:R-:W-:Y:S01]  /*8010*/  FMUL R6, R9, UR4 ;  /* 0x0000000409067c20 */ /* 0x000fe20008400000 */
[----:B------:R-:W-:Y:S01]  /*8020*/  ULDC UR4, c[0x0][0x618] ;  /* 0x0001860000047ab9 */ /* 0x000fe20000000800 */
[----:B------:R-:W-:Y:S01]  /*8030*/  ULDC UR5, c[0x0][0x154] ;  /* 0x0000550000057ab9 */ /* 0x000fe20000000800 */
[----:B------:R-:W-:-:S03]  /*8040*/  IMAD.IADD R5, R5, 0x1, R7 ;  /* 0x0000000105057824 */ /* 0x000fc600078e0207 */
[----:B------:R-:W3:Y:S02]  /*8050*/  F2I.U32.TRUNC.NTZ R6, R6 ;  /* 0x0000000600067305 */ /* 0x000ee4000020f000 */
[----:B------:R-:W-:Y:S02]  /*8060*/  SHF.R.U64 R9, R4, UR4, R5 ;  /* 0x0000000404097c19 */ /* 0x000fe40008001205 */
[----:B-1----:R-:W-:-:S05]  /*8070*/  I2FP.F32.U32 R4, R14 ;  /* 0x0000000e00047245 */ /* 0x002fca0000201000 */
[----:B------:R-:W-:Y:S01]  /*8080*/  FMUL R22, R4, UR5 ;  /* 0x0000000504167c20 */ /* 0x000fe20008400000 */
[----:B------:R-:W-:Y:S01]  /*8090*/  SHF.R.U32.HI R4, RZ, UR4, R5 ;  /* 0x00000004ff047c19 */ /* 0x000fe20008011605 */
[----:B------:R-:W-:-:S03]  /*80a0*/  ULDC UR4, c[0x0][0x658] ;  /* 0x0001960000047ab9 */ /* 0x000fc60000000800 */
[--C-:B------:R-:W-:Y:S01]  /*80b0*/  SHF.R.U64 R20, R9, UR6, R4.reuse ;  /* 0x0000000609147c19 */ /* 0x100fe20008001204 */
[----:B------:R-:W1:Y:S01]  /*80c0*/  F2I.U32.TRUNC.NTZ R22, R22 ;  /* 0x0000001600167305 */ /* 0x000e62000020f000 */
[----:B------:R-:W-:Y:S01]  /*80d0*/  SHF.R.U32.HI R5, RZ, UR6, R4 ;  /* 0x00000006ff057c19 */ /* 0x000fe20008011604 */
[----:B---3--:R-:W-:-:S03]  /*80e0*/  IMAD.MOV R6, RZ, RZ, -R6 ;  /* 0x000000ffff067224 */ /* 0x008fc600078e0a06 */
[----:B------:R-:W-:Y:S01]  /*80f0*/  SHF.R.U64 R19, R20, UR4, R5 ;  /* 0x0000000414137c19 */ /* 0x000fe20008001205 */
[----:B--2---:R-:W-:Y:S01]  /*8100*/  IMAD R15, R24, R6, R15 ;  /* 0x00000006180f7224 */ /* 0x004fe200078e020f */
[----:B------:R-:W-:-:S03]  /*8110*/  SHF.R.U32.HI R23, RZ, UR4, R5 ;  /* 0x00000004ff177c19 */ /* 0x000fc60008011605 */
[----:B------:R-:W-:Y:S02]  /*8120*/  IMAD.MOV.U32 R4, RZ, RZ, R19 ;  /* 0x000000ffff047224 */ /* 0x000fe400078e0013 */
[----:B------:R-:W-:Y:S01]  /*8130*/  IMAD.MOV.U32 R5, RZ, RZ, R23 ;  /* 0x000000ffff057224 */ /* 0x000fe200078e0017 */
[----:B-1----:R-:W-:Y:S06]  /*8140*/  @!P1 BRA `(.L_x_171) ;  /* 0x0000000000289947 */ /* 0x002fec0003800000 */
[----:B------:R-:W-:Y:S02]  /*8150*/  ULDC UR4, c[0x0][0x64c] ;  /* 0x0001930000047ab9 */ /* 0x000fe40000000800 */
[----:B------:R-:W-:-:S05]  /*8160*/  IADD3 R5, P1, R19, UR4, RZ ;  /* 0x0000000413057c10 */ /* 0x000fca000ff3e0ff */
[----:B------:R-:W-:-:S04]  /*8170*/  IMAD.X R23, RZ, RZ, R23, P1 ;  /* 0x000000ffff177224 */ /* 0x000fc800008e0617 */
[----:B------:R-:W-:-:S04]  /*8180*/  IMAD.WIDE.U32 R6, R23, UR8, RZ ;  /* 0x0000000817067c25 */ /* 0x000fc8000f8e00ff */
[----:B------:R-:W-:-:S04]  /*8190*/  IMAD.WIDE.U32 R6, P1, R5, UR9, R6 ;  /* 0x0000000905067c25 */ /* 0x000fc8000f820006 */
[----:B------:R-:W-:-:S04]  /*81a0*/  IMAD.WIDE.U32 R4, R5, UR8, RZ ;  /* 0x0000000805047c25 */ /* 0x000fc8000f8e00ff */
[----:B------:R-:W-:Y:S01]  /*81b0*/  IMAD.MOV.U32 R4, RZ, RZ, R7 ;  /* 0x000000ffff047224 */ /* 0x000fe200078e0007 */
[----:B------:R-:W-:Y:S01]  /*81c0*/  IADD3 RZ, P3, R5, R6, RZ ;  /* 0x0000000605ff7210 */ /* 0x000fe20007f7e0ff */
[----:B------:R-:W-:-:S04]  /*81d0*/  IMAD.X R5, RZ, RZ, RZ, P1 ;  /* 0x000000ffff057224 */ /* 0x000fc800008e06ff */
[----:B------:R-:W-:-:S08]  /*81e0*/  IMAD.WIDE.U32.X R4, R23, UR9, R4, P3 ;  /* 0x0000000917047c25 */ /* 0x000fd000098e0404 */
.L_x_171:
[----:B------:R-:W-:Y:S01]  /*81f0*/  ISETP.NE.AND P1, PT, R2, 0x1, PT ;  /* 0x000000010200780c */ /* 0x000fe20003f25270 */
[----:B------:R-:W-:Y:S01]  /*8200*/  ULDC UR4, c[0x0][0x648] ;  /* 0x0001920000047ab9 */ /* 0x000fe20000000800 */
[----:B------:R-:W-:Y:S01]  /*8210*/  LOP3.LUT R20, R20, UR16, RZ, 0xc0, !PT ;  /* 0x0000001014147c12 */ /* 0x000fe2000f8ec0ff */
[----:B------:R-:W-:Y:S01]  /*8220*/  IMAD.MOV R22, RZ, RZ, -R22 ;  /* 0x000000ffff167224 */ /* 0x000fe200078e0a16 */
[----:B------:R-:W-:Y:S01]  /*8230*/  SHF.R.U64 R5, R4, UR4, R5 ;  /* 0x0000000404057c19 */ /* 0x000fe20008001205 */
[----:B------:R-:W-:Y:S01]  /*8240*/  ULDC UR4, c[0x0][0x638] ;  /* 0x00018e0000047ab9 */ /* 0x000fe20000000800 */
[----:B------:R-:W-:Y:S01]  /*8250*/  LOP3.LUT R6, R9, UR15, RZ, 0xc0, !PT ;  /* 0x0000000f09067c12 */ /* 0x000fe2000f8ec0ff */
[----:B------:R-:W-:Y:S02]  /*8260*/  ULDC UR5, c[0x0][0x610] ;  /* 0x0001840000057ab9 */ /* 0x000fe40000000800 */
[----:B------:R-:W-:Y:S02]  /*8270*/  IMAD.MOV R4, RZ, RZ, -R5 ;  /* 0x000000ffff047224 */ /* 0x000fe400078e0a05 */
[----:B------:R-:W-:-:S02]  /*8280*/  IMAD R20, R5, UR17, R20 ;  /* 0x0000001105147c24 */ /* 0x000fc4000f8e0214 */
[----:B0-----:R-:W-:Y:S02]  /*8290*/  @P1 IMAD R15, R21, R22, R14 ;  /* 0x00000016150f1224 */ /* 0x001fe400078e020e */
[----:B------:R-:W-:Y:S01]  /*82a0*/  IMAD R19, R4, UR4, R19 ;  /* 0x0000000404137c24 */ /* 0x000fe2000f8e0213 */
[----:B------:R-:W-:Y:S01]  /*82b0*/  ULDC UR4, c[0x0][0x600] ;  /* 0x0001800000047ab9 */ /* 0x000fe20000000800 */
[----:B------:R-:W-:Y:S02]  /*82c0*/  IMAD R15, R20, UR5, R15 ;  /* 0x00000005140f7c24 */ /* 0x000fe4000f8e020f */
[----:B------:R-:W-:Y:S02]  /*82d0*/  IMAD R6, R19, UR4, R6 ;  /* 0x0000000413067c24 */ /* 0x000fe4000f8e0206 */
[----:B------:R-:W-:-:S03]  /*82e0*/  IMAD.MOV.U32 R4, RZ, RZ, 0x1 ;  /* 0x00000001ff047424 */ /* 0x000fc600078e00ff */
[----:B------:R-:W-:Y:S02]  /*82f0*/  SEL R20, R6, R15, !P1 ;  /* 0x0000000f06147207 */ /* 0x000fe40004800000 */
[----:B------:R-:W-:-:S07]  /*8300*/  SEL R19, R15, R6, !P1 ;  /* 0x000000060f137207 */ /* 0x000fce0004800000 */
.L_x_169:
[----:B------:R-:W-:Y:S05]  /*8310*/  BSYNC B1 ;  /* 0x0000000000017941 */ /* 0x000fea0003800000 */
.L_x_168:
[----:B------:R-:W-:-:S13]  /*8320*/  LOP3.LUT P1, RZ, R4, 0xff, RZ, 0xc0, !PT ;  /* 0x000000ff04ff7812 */ /* 0x000fda000782c0ff */
[----:B------:R-:W-:Y:S05]  /*8330*/  @P1 BRA `(.L_x_172) ;  /* 0xfffffff4004c1947 */ /* 0x000fea000383ffff */
[----:B------:R-:W-:Y:S05]  /*8340*/  BSYNC B0 ;  /* 0x0000000000007941 */ /* 0x000fea0003800000 */
.L_x_160:
[----:B------:R-:W-:-:S03]  /*8350*/  UMOV UR4, 0xffffffff ;  /* 0xffffffff00047882 */ /* 0x000fc60000000000 */
[----:B------:R-:W-:Y:S05]  /*8360*/  BRA.DIV UR4, `(.L_x_173) ;  /* 0x00000006043c7947 */ /* 0x000fea000b800000 */
[----:B------:R-:W-:-:S13]  /*8370*/  ELECT P6, URZ, PT ;  /* 0x00000000003f782f */ /* 0x000fda00038c0000 */
.L_x_188:
[----:B------:R-:W-:Y:S04]  /*8380*/  BSSY B0, `(.L_x_174) ;  /* 0x0000034000007945 */ /* 0x000fe80003800000 */
[----:B------:R-:W-:Y:S05]  /*8390*/  @!P6 BRA `(.L_x_175) ;  /* 0x0000000000c8e947 */ /* 0x000fea0003800000 */
[----:B------:R-:W-:-:S04]  /*83a0*/  LOP3.LUT R18, R18, 0x2, RZ, 0xfc, !PT ;  /* 0x0000000212127812 */ /* 0x000fc800078efcff */
[----:B------:R-:W-:-:S13]  /*83b0*/  ISETP.NE.AND P0, PT, R18, 0x3, PT ;  /* 0x000000031200780c */ /* 0x000fda0003f05270 */
[----:B------:R-:W-:Y:S05]  /*83c0*/  @!P0 BRA `(.L_x_176) ;  /* 0x0000000000048947 */ /* 0x000fea0003800000 */
[----:B------:R-:W-:Y:S01]  /*83d0*/  BPT.TRAP 0x1 ;  /* 0x000000040000795c */ /* 0x000fe20000300000 */
.L_x_176:
[----:B------:R-:W0:Y:S01]  /*83e0*/  S2R R3, SR_CgaCtaId ;  /* 0x0000000000037919 */ /* 0x000e220000008800 */
[----:B------:R-:W-:-:S04]  /*83f0*/  MOV R2, 0x400 ;  /* 0x0000040000027802 */ /* 0x000fc80000000f00 */
[----:B0-----:R-:W-:Y:S02]  /*8400*/  LEA R3, R3, R2, 0x18 ;  /* 0x0000000203037211 */ /* 0x001fe400078ec0ff */
[----:B------:R-:W-:-:S03]  /*8410*/  SHF.L.U32 R2, R0, 0x1f, RZ ;  /* 0x0000001f00027819 */ /* 0x000fc600000006ff */
[----:B------:R-:W-:-:S04]  /*8420*/  VIADD R3, R3, 0x28 ;  /* 0x0000002803037836 */ /* 0x000fc80000000000 */
[C---:B------:R-:W-:Y:S02]  /*8430*/  IMAD R7, R12.reuse, 0x8, R3 ;  /* 0x000000080c077824 */ /* 0x040fe400078e0203 */
[----:B------:R-:W-:Y:S02]  /*8440*/  VIADD R12, R12, 0x1 ;  /* 0x000000010c0c7836 */ /* 0x000fe40000000000 */
[----:B------:R-:W0:Y:S03]  /*8450*/  SYNCS.PHASECHK.TRANS64.TRYWAIT P0, [R7+URZ], R2 ;  /* 0x00000002070075a7 */ /* 0x000e26000800017f */
[----:B------:R-:W-:-:S04]  /*8460*/  ISETP.NE.AND P1, PT, R12, 0x5, PT ;  /* 0x000000050c00780c */ /* 0x000fc80003f25270 */
[----:B------:R-:W-:Y:S02]  /*8470*/  SEL R5, RZ, 0x1, P1 ;  /* 0x00000001ff057807 */ /* 0x000fe40000800000 */
[----:B------:R-:W-:Y:S02]  /*8480*/  SEL R12, R12, RZ, P1 ;  /* 0x000000ff0c0c7207 */ /* 0x000fe40000800000 */
[----:B------:R-:W-:-:S03]  /*8490*/  LOP3.LUT R5, R0, R5, RZ, 0x3c, !PT ;  /* 0x0000000500057212 */ /* 0x000fc600078e3cff */
[----:B------:R-:W-:Y:S01]  /*84a0*/  IMAD R9, R12, 0x8, R3 ;  /* 0x000000080c097824 */ /* 0x000fe200078e0203 */
[----:B------:R-:W-:Y:S01]  /*84b0*/  SHF.L.U32 R4, R5, 0x1f, RZ ;  /* 0x0000001f05047819 */ /* 0x000fe200000006ff */
[----:B0-----:R-:W-:Y:S06]  /*84c0*/  @!P0 BRA `(.L_x_177) ;  /* 0x0000000400048947 */ /* 0x001fec0003800000 */
.L_x_189:
[----:B------:R-:W1:Y:S01]  /*84d0*/  SYNCS.PHASECHK.TRANS64.TRYWAIT P0, [R9+URZ], R4 ;  /* 0x00000004090075a7 */ /* 0x000e62000800017f */
[----:B------:R-:W-:-:S05]  /*84e0*/  VIADD R0, R12, 0x1 ;  /* 0x000000010c007836 */ /* 0x000fca0000000000 */
[----:B------:R-:W-:-:S04]  /*84f0*/  ISETP.NE.AND P1, PT, R0, 0x5, PT ;  /* 0x000000050000780c */ /* 0x000fc80003f25270 */
[----:B0-----:R-:W-:Y:S02]  /*8500*/  SEL R2, RZ, 0x1, P1 ;  /* 0x00000001ff027807 */ /* 0x001fe40000800000 */
[----:B------:R-:W-:Y:S02]  /*8510*/  SEL R0, R0, RZ, P1 ;  /* 0x000000ff00007207 */ /* 0x000fe40000800000 */
[----:B------:R-:W-:-:S03]  /*8520*/  LOP3.LUT R7, R5, R2, RZ, 0x3c, !PT ;  /* 0x0000000205077212 */ /* 0x000fc600078e3cff */
[----:B------:R-:W-:Y:S01]  /*8530*/  IMAD R6, R0, 0x8, R3 ;  /* 0x0000000800067824 */ /* 0x000fe200078e0203 */
[----:B------:R-:W-:Y:S01]  /*8540*/  SHF.L.U32 R5, R7, 0x1f, RZ ;  /* 0x0000001f07057819 */ /* 0x000fe200000006ff */
[----:B-1----:R-:W-:Y:S06]  /*8550*/  @!P0 BRA `(.L_x_178) ;  /* 0x0000000000f48947 */ /* 0x002fec0003800000 */
.L_x_190:
[----:B------:R-:W1:Y:S01]  /*8560*/  SYNCS.PHASECHK.TRANS64.TRYWAIT P0, [R6+URZ], R5 ;  /* 0x00000005060075a7 */ /* 0x000e62000800017f */
[----:B------:R-:W-:-:S05]  /*8570*/  VIADD R0, R0, 0x1 ;  /* 0x0000000100007836 */ /* 0x000fca0000000000 */
[----:B------:R-:W-:-:S04]  /*8580*/  ISETP.NE.AND P1, PT, R0, 0x5, PT ;  /* 0x000000050000780c */ /* 0x000fc80003f25270 */
[----:B------:R-:W-:Y:S02]  /*8590*/  SEL R2, RZ, 0x1, P1 ;  /* 0x00000001ff027807 */ /* 0x000fe40000800000 */
[----:B------:R-:W-:Y:S02]  /*85a0*/  SEL R0, R0, RZ, P1 ;  /* 0x000000ff00007207 */ /* 0x000fe40000800000 */
[----:B------:R-:W-:-:S03]  /*85b0*/  LOP3.LUT R7, R7, R2, RZ, 0x3c, !PT ;  /* 0x0000000207077212 */ /* 0x000fc600078e3cff */
[----:B0-----:R-:W-:Y:S01]  /*85c0*/  IMAD R9, R0, 0x8, R3 ;  /* 0x0000000800097824 */ /* 0x001fe200078e0203 */
[----:B------:R-:W-:Y:S01]  /*85d0*/  SHF.L.U32 R4, R7, 0x1f, RZ ;  /* 0x0000001f07047819 */ /* 0x000fe200000006ff */
[----:B-1----:R-:W-:Y:S06]  /*85e0*/  @!P0 BRA `(.L_x_179) ;  /* 0x0000000000e48947 */ /* 0x002fec0003800000 */
.L_x_191:
[----:B------:R-:W1:Y:S01]  /*85f0*/  SYNCS.PHASECHK.TRANS64.TRYWAIT P0, [R9+URZ], R4 ;  /* 0x00000004090075a7 */ /* 0x000e62000800017f */
[----:B------:R-:W-:-:S05]  /*8600*/  VIADD R0, R0, 0x1 ;  /* 0x0000000100007836 */ /* 0x000fca0000000000 */
[----:B------:R-:W-:-:S04]  /*8610*/  ISETP.NE.AND P1, PT, R0, 0x5, PT ;  /* 0x000000050000780c */ /* 0x000fc80003f25270 */
[----:B------:R-:W-:Y:S02]  /*8620*/  SEL R2, RZ, 0x1, P1 ;  /* 0x00000001ff027807 */ /* 0x000fe40000800000 */
[----:B------:R-:W-:Y:S02]  /*8630*/  SEL R0, R0, RZ, P1 ;  /* 0x000000ff00007207 */ /* 0x000fe40000800000 */
[----:B------:R-:W-:Y:S01]  /*8640*/  LOP3.LUT R2, R7, R2, RZ, 0x3c, !PT ;  /* 0x0000000207027212 */ /* 0x000fe200078e3cff */
[----:B-1----:R-:W-:Y:S06]  /*8650*/  @!P0 BRA `(.L_x_180) ;  /* 0x0000000000dc8947 */ /* 0x002fec0003800000 */
.L_x_192:
[----:B------:R-:W-:Y:S01]  /*8660*/  IMAD R3, R0, 0x8, R3 ;  /* 0x0000000800037824 */ /* 0x000fe200078e0203 */
[----:B------:R-:W-:-:S07]  /*8670*/  SHF.L.U32 R0, R2, 0x1f, RZ ;  /* 0x0000001f02007819 */ /* 0x000fce00000006ff */
.L_x_181:
[----:B--2---:R2:W3:Y:S02]  /*8680*/  SYNCS.PHASECHK.TRANS64.TRYWAIT P0, [R3+URZ], R0 ;  /* 0x00000000030075a7 */ /* 0x0044e4000800017f */
[----:B---3--:R-:W-:Y:S05]  /*8690*/  @!P0 NANOSLEEP.SYNCS 0x989680 ;  /* 0x009896800000895d */ /* 0x008fea0003900000 */
[----:B------:R-:W3:Y:S02]  /*86a0*/  @!P0 SYNCS.PHASECHK.TRANS64 P0, [R3+URZ], R0 ;  /* 0x00000000030085a7 */ /* 0x000ee4000800007f */
[----:B---3--:R-:W-:Y:S05]  /*86b0*/  @!P0 BRA `(.L_x_181) ;  /* 0xfffffffc00f08947 */ /* 0x008fea000383ffff */
.L_x_175:
[----:B------:R-:W-:Y:S05]  /*86c0*/  BSYNC B0 ;  /* 0x0000000000007941 */ /* 0x000fea0003800000 */
.L_x_174:
[----:B------:R-:W-:Y:S05]  /*86d0*/  EXIT ;  /* 0x000000000000794d */ /* 0x000fea0003800000 */
.L_x_17:
[----:B-1----:R1:W2:Y:S02]  /*86e0*/  SYNCS.PHASECHK.TRANS64.TRYWAIT P1, [R3+URZ], R0 ;  /* 0x00000000030075a7 */ /* 0x0022a4000802017f */
[----:B--2---:R-:W-:Y:S05]  /*86f0*/  @!P1 NANOSLEEP.SYNCS 0x989680 ;  /* 0x009896800000995d */ /* 0x004fea0003900000 */
[----:B------:R-:W2:Y:S02]  /*8700*/  @!P1 SYNCS.PHASECHK.TRANS64 P1, [R3+URZ], R0 ;  /* 0x00000000030095a7 */ /* 0x000ea4000802007f */
[----:B--2---:R-:W-:Y:S05]  /*8710*/  @!P1 BRA `(.L_x_17) ;  /* 0xfffffffc00f09947 */ /* 0x004fea000383ffff */
[----:B------:R-:W-:Y:S05]  /*8720*/  BRA `(.L_x_16) ;  /* 0xffffff8c00707947 */ /* 0x000fea000383ffff */
.L_x_22:
[----:B-1----:R-:W-:-:S04]  /*8730*/  IMAD.U32 R4, RZ, RZ, UR4 ;  /* 0x00000004ff047e24 */ /* 0x002fc8000f8e00ff */
[----:B------:R1:W2:Y:S03]  /*8740*/  SYNCS.PHASECHK.TRANS64.TRYWAIT P1, [R4+URZ], R3 ;  /* 0x00000003040075a7 */ /* 0x0002a6000802017f */
[----:B--2---:R-:W-:Y:S05]  /*8750*/  @!P1 NANOSLEEP.SYNCS 0x989680 ;  /* 0x009896800000995d */ /* 0x004fea0003900000 */
[----:B------:R-:W2:Y:S02]  /*8760*/  @!P1 SYNCS.PHASECHK.TRANS64 P1, [R4+URZ], R3 ;  /* 0x00000003040095a7 */ /* 0x000ea4000802007f */
[----:B--2---:R-:W-:Y:S05]  /*8770*/  @!P1 BRA `(.L_x_22) ;  /* 0xfffffffc00ec9947 */ /* 0x004fea000383ffff */
[----:B------:R-:W-:Y:S05]  /*8780*/  BRA `(.L_x_21) ;  /* 0xffffff9000347947 */ /* 0x000fea000383ffff */
.L_x_161:
[----:B------:R-:W-:Y:S01]  /*8790*/  BSSY B1, `(.L_x_182) ;  /* 0x0000006000017945 */ /* 0x000fe20003800000 */
[----:B------:R-:W-:-:S07]  /*87a0*/  IMAD.MOV.U32 R15, RZ, RZ, -0x1 ;  /* 0xffffffffff0f7424 */ /* 0x000fce00078e00ff */
[----:B------:R-:W-:Y:S05]  /*87b0*/  WARPSYNC.COLLECTIVE R15, `(.L_x_183) ;  /* 0x000000000f0c7348 */ /* 0x000fea0003c00000 */
[----:B------:R-:W-:Y:S02]  /*87c0*/  ELECT P6, UR62, PT ;  /* 0x00000000003e782f */ /* 0x000fe400038c0000 */
[----:B------:R-:W-:Y:S01]  /*87d0*/  MOV R14, UR62 ;  /* 0x0000003e000e7c02 */ /* 0x000fe20008000f00 */
[----:B------:R-:W-:Y:S10]  /*87e0*/  ENDCOLLECTIVE ;  /* 0x000000000000791b */ /* 0x000ff40003800000 */
.L_x_183:
[----:B------:R-:W-:Y:S05]  /*87f0*/  BSYNC B1 ;  /* 0x0000000000017941 */ /* 0x000fea0003800000 */
.L_x_182:
[----:B------:R-:W-:Y:S05]  /*8800*/  BRA `(.L_x_184) ;  /* 0xfffffff000247947 */ /* 0x000fea000383ffff */
.L_x_164:
[----:B0-----:R0:W1:Y:S02]  /*8810*/  SYNCS.PHASECHK.TRANS64.TRYWAIT P1, [R14+URZ+0x28], R7 ;  /* 0x000028070e0075a7 */ /* 0x001064000802017f */
[----:B-1----:R-:W-:Y:S05]  /*8820*/  @!P1 NANOSLEEP.SYNCS 0x989680 ;  /* 0x009896800000995d */ /* 0x002fea0003900000 */
[----:B------:R-:W1:Y:S02]  /*8830*/  @!P1 SYNCS.PHASECHK.TRANS64 P1, [R14+URZ+0x28], R7 ;  /* 0x000028070e0095a7 */ /* 0x000e64000802007f */
[----:B-1----:R-:W-:Y:S05]  /*8840*/  @!P1 BRA `(.L_x_164) ;  /* 0xfffffffc00f09947 */ /* 0x002fea000383ffff */
[----:B------:R-:W-:Y:S05]  /*8850*/  BRA `(.L_x_185) ;  /* 0xfffffff000587947 */ /* 0x000fea000383ffff */
.L_x_173:
[----:B------:R-:W-:Y:S01]  /*8860*/  BSSY B0, `(.L_x_186) ;  /* 0x0000006000007945 */ /* 0x000fe20003800000 */
[----:B------:R-:W-:-:S07]  /*8870*/  IMAD.MOV.U32 R15, RZ, RZ, -0x1 ;  /* 0xffffffffff0f7424 */ /* 0x000fce00078e00ff */
[----:B------:R-:W-:Y:S05]  /*8880*/  WARPSYNC.COLLECTIVE R15, `(.L_x_187) ;  /* 0x000000000f0c7348 */ /* 0x000fea0003c00000 */
[----:B------:R-:W-:Y:S02]  /*8890*/  ELECT P6, UR62, PT ;  /* 0x00000000003e782f */ /* 0x000fe400038c0000 */
[----:B------:R-:W-:Y:S01]  /*88a0*/  MOV R14, UR62 ;  /* 0x0000003e000e7c02 */ /* 0x000fe20008000f00 */
[----:B------:R-:W-:Y:S10]  /*88b0*/  ENDCOLLECTIVE ;  /* 0x000000000000791b */ /* 0x000ff40003800000 */
.L_x_187:
[----:B------:R-:W-:Y:S05]  /*88c0*/  BSYNC B0 ;  /* 0x0000000000007941 */ /* 0x000fea0003800000 */
.L_x_186:
[----:B------:R-:W-:Y:S05]  /*88d0*/  BRA `(.L_x_188) ;  /* 0xfffffff800a87947 */ /* 0x000fea000383ffff */
.L_x_177:
[----:B0-----:R0:W1:Y:S02]  /*88e0*/  SYNCS.PHASECHK.TRANS64.TRYWAIT P0, [R7+URZ], R2 ;  /* 0x00000002070075a7 */ /* 0x001064000800017f */
[----:B-1----:R-:W-:Y:S05]  /*88f0*/  @!P0 NANOSLEEP.SYNCS 0x989680 ;  /* 0x009896800000895d */ /* 0x002fea0003900000 */
[----:B------:R-:W1:Y:S02]  /*8900*/  @!P0 SYNCS.PHASECHK.TRANS64 P0, [R7+URZ], R2 ;  /* 0x00000002070085a7 */ /* 0x000e64000800007f */
[----:B-1----:R-:W-:Y:S05]  /*8910*/  @!P0 BRA `(.L_x_177) ;  /* 0xfffffffc00f08947 */ /* 0x002fea000383ffff */
[----:B------:R-:W-:Y:S05]  /*8920*/  BRA `(.L_x_189) ;  /* 0xfffffff800e87947 */ /* 0x000fea000383ffff */
.L_x_178:
[----:B0-----:R0:W1:Y:S02]  /*8930*/  SYNCS.PHASECHK.TRANS64.TRYWAIT P0, [R9+URZ], R4 ;  /* 0x00000004090075a7 */ /* 0x001064000800017f */
[----:B-1----:R-:W-:Y:S05]  /*8940*/  @!P0 NANOSLEEP.SYNCS 0x989680 ;  /* 0x009896800000895d */ /* 0x002fea0003900000 */
[----:B------:R-:W1:Y:S02]  /*8950*/  @!P0 SYNCS.PHASECHK.TRANS64 P0, [R9+URZ], R4 ;  /* 0x00000004090085a7 */ /* 0x000e64000800007f */
[----:B-1----:R-:W-:Y:S05]  /*8960*/  @!P0 BRA `(.L_x_178) ;  /* 0xfffffffc00f08947 */ /* 0x002fea000383ffff */
[----:B------:R-:W-:Y:S05]  /*8970*/  BRA `(.L_x_190) ;  /* 0xfffffff800f87947 */ /* 0x000fea000383ffff */
.L_x_179:
[----:B0-----:R0:W1:Y:S02]  /*8980*/  SYNCS.PHASECHK.TRANS64.TRYWAIT P0, [R6+URZ], R5 ;  /* 0x00000005060075a7 */ /* 0x001064000800017f */
[----:B-1----:R-:W-:Y:S05]  /*8990*/  @!P0 NANOSLEEP.SYNCS 0x989680 ;  /* 0x009896800000895d */ /* 0x002fea0003900000 */
[----:B------:R-:W1:Y:S02]  /*89a0*/  @!P0 SYNCS.PHASECHK.TRANS64 P0, [R6+URZ], R5 ;  /* 0x00000005060085a7 */ /* 0x000e64000800007f */
[----:B-1----:R-:W-:Y:S05]  /*89b0*/  @!P0 BRA `(.L_x_179) ;  /* 0xfffffffc00f08947 */ /* 0x002fea000383ffff */
[----:B------:R-:W-:Y:S05]  /*89c0*/  BRA `(.L_x_191) ;  /* 0xfffffffc00087947 */ /* 0x000fea000383ffff */
.L_x_180:
[----:B-1----:R1:W2:Y:S02]  /*89d0*/  SYNCS.PHASECHK.TRANS64.TRYWAIT P0, [R9+URZ], R4 ;  /* 0x00000004090075a7 */ /* 0x0022a4000800017f */
[----:B--2---:R-:W-:Y:S05]  /*89e0*/  @!P0 NANOSLEEP.SYNCS 0x989680 ;  /* 0x009896800000895d */ /* 0x004fea0003900000 */
[----:B------:R-:W2:Y:S02]  /*89f0*/  @!P0 SYNCS.PHASECHK.TRANS64 P0, [R9+URZ], R4 ;  /* 0x00000004090085a7 */ /* 0x000ea4000800007f */
[----:B--2---:R-:W-:Y:S05]  /*8a00*/  @!P0 BRA `(.L_x_180) ;  /* 0xfffffffc00f08947 */ /* 0x004fea000383ffff */
[----:B------:R-:W-:Y:S05]  /*8a10*/  BRA `(.L_x_192) ;  /* 0xfffffffc00107947 */ /* 0x000fea000383ffff */
.L_x_193:
[----:B------:R-:W-:-:S00]  /*8a20*/  BRA `(.L_x_193) ;  /* 0xfffffffc00fc7947 */ /* 0x000fc0000383ffff */
[----:B------:R-:W-:-:S00]  /*8a30*/  NOP ;  /* 0x0000000000007918 */ /* 0x000fc00000000000 */
        /* <DEDUP_REMOVED lines=12> */
.L_x_194:


//--------------------- .nv.global.init           --------------------------
	.section	.nv.global.init,"aw",@progbits
.nv.global.init:
	.type		$str$22,@object
	.size		$str$22,($str$23 - $str$22)
$str$22:
        /*0000*/ 	.byte	0x6b, 0x5f, 0x74, 0x69, 0x6c, 0x65, 0x5f, 0x63, 0x6f, 0x75, 0x6e, 0x74, 0x20, 0x3e, 0x3d, 0x20
        /*0010*/ 	.byte	0x31, 0x00
	.type		$str$23,@object
	.size		$str$23,(__unnamed_1 - $str$23)
$str$23:
        /*0012*/ 	.byte	0x2f, 0x74, 0x6d, 0x70, 0x2f, 0x63, 0x75, 0x74, 0x6c, 0x61, 0x73, 0x73, 0x5f, 0x73, 0x77, 0x65
        /*0022*/ 	.byte	0x65, 0x70, 0x5f, 0x73, 0x72, 0x63, 0x2f, 0x69, 0x6e, 0x63, 0x6c, 0x75, 0x64, 0x65, 0x2f, 0x63
        /*0032*/ 	.byte	0x75, 0x74, 0x6c, 0x61, 0x73, 0x73, 0x2f, 0x67, 0x65, 0x6d, 0x6d, 0x2f, 0x63, 0x6f, 0x6c, 0x6c
        /*0042*/ 	.byte	0x65, 0x63, 0x74, 0x69, 0x76, 0x65, 0x2f, 0x73, 0x6d, 0x39, 0x30, 0x5f, 0x6d, 0x6d, 0x61, 0x5f
        /*0052*/ 	.byte	0x74, 0x6d, 0x61, 0x5f, 0x67, 0x6d, 0x6d, 0x61, 0x5f, 0x73, 0x73, 0x5f, 0x77, 0x61, 0x72, 0x70
        /*0062*/ 	.byte	0x73, 0x70, 0x65, 0x63, 0x69, 0x61, 0x6c, 0x69, 0x7a, 0x65, 0x64, 0x2e, 0x68, 0x70, 0x70, 0x00
	.type		__unnamed_1,@object
	.size		__unnamed_1,(.L_0 - __unnamed_1)
__unnamed_1:
        /*0072*/ 	.byte	0x76, 0x6f, 0x69, 0x64, 0x20, 0x63, 0x75, 0x74, 0x6c, 0x61, 0x73, 0x73, 0x3a, 0x3a, 0x67, 0x65
        /* <DEDUP_REMOVED lines=180> */
        /*0bc2*/ 	.byte	0x79, 0x5d, 0x00
.L_0:


//--------------------- .nv.shared._ZN7cutlass13device_kernelINS_4gemm6kernel13GemmUniversalIN4cute5tupleIJiiiiEEENS1_10collective13CollectiveMmaINS1_34MainloopSm90TmaGmmaWarpSpecializedILi5ENS5_IJNS4_1CILi1EEESB_SB_EEENS1_35KernelTmaWarpSpecializedCooperativeEEENS5_IJNSA_ILi256EEENSA_ILi64EEENSA_ILi32EEEEEENS_10bfloat16_tENS5_IJlSB_lEEESJ_SK_NS4_8TiledMMAINS4_8MMA_AtomIJNS4_4SM904GMMA27MMA_64x64x16_F32BF16BF16_SSILNSO_5MajorE0ELSQ_0ELNSO_7ScaleInE1ELSR_1EEEEEENS4_6LayoutINS5_IJNSA_ILi2EEESB_SB_EEENS5_IJSB_NSA_ILi0EEESX_EEEEENS5_IJNS4_10UnderscoreES10_S10_EEEEENS4_13SM90_TMA_LOADENS4_14ComposedLayoutINS4_7SwizzleILi2ELi4ELi3EEENS4_18smem_ptr_flag_bitsILi16EEENSU_INS5_IJNSA_ILi8EEESH_EEENS5_IJSH_SB_EEEEEEEvNS4_8identityES13_S1D_vS1E_EENS_8epilogue10collective6detail29Sm90TmaWarpSpecializedAdapterINS1H_15DefaultEpilogueISJ_SK_SK_NS1G_6thread17LinearCombinationISJ_Li1EffLNS1L_9ScaleType4KindE0ELNS_15FloatRoundStyleE2ESJ_EENS1_15EpilogueDefaultEEEEEvvEEEEvNT_6ParamsE --------------------------
	.section	.nv.shared._ZN7cutlass13device_kernelINS_4gemm6kernel13GemmUniversalIN4cute5tupleIJiiiiEEENS1_10collective13CollectiveMmaINS1_34MainloopSm90TmaGmmaWarpSpecializedILi5ENS5_IJNS4_1CILi1EEESB_SB_EEENS1_35KernelTmaWarpSpecializedCooperativeEEENS5_IJNSA_ILi256EEENSA_ILi64EEENSA_ILi32EEEEEENS_10bfloat16_tENS5_IJlSB_lEEESJ_SK_NS4_8TiledMMAINS4_8MMA_AtomIJNS4_4SM904GMMA27MMA_64x64x16_F32BF16BF16_SSILNSO_5MajorE0ELSQ_0ELNSO_7ScaleInE1ELSR_1EEEEEENS4_6LayoutINS5_IJNSA_ILi2EEESB_SB_EEENS5_IJSB_NSA_ILi0EEESX_EEEEENS5_IJNS4_10UnderscoreES10_S10_EEEEENS4_13SM90_TMA_LOADENS4_14ComposedLayoutINS4_7SwizzleILi2ELi4ELi3EEENS4_18smem_ptr_flag_bitsILi16EEENSU_INS5_IJNSA_ILi8EEESH_EEENS5_IJSH_SB_EEEEEEEvNS4_8identityES13_S1D_vS1E_EENS_8epilogue10collective6detail29Sm90TmaWarpSpecializedAdapterINS1H_15DefaultEpilogueISJ_SK_SK_NS1G_6thread17LinearCombinationISJ_Li1EffLNS1L_9ScaleType4KindE0ELNS_15FloatRoundStyleE2ESJ_EENS1_15EpilogueDefaultEEEEEvvEEEEvNT_6ParamsE,"aw",@nobits
	.sectionflags	@""
	.align	16
	.zero		1024


//--------------------- .nv.shared.reserved.0     --------------------------
	.section	.nv.shared.reserved.0,"aw",@nobits
	.weak		__nv_reservedSMEM_offset_0_alias
	.size		__nv_reservedSMEM_offset_0_alias, 0, 0
	.other		__nv_reservedSMEM_offset_0_alias,@"STO_CUDA_RESERVED_SHARED STV_DEFAULT"
__nv_reservedSMEM_offset_0_alias:
	.zero		0


//--------------------- .nv.global                --------------------------
	.section	.nv.global,"aw",@nobits
.nv.global:
	.type		_ZN39_INTERNAL_de10b9f3_4_k_cu_572d4e2b_31034cute1_E,@object
	.size		_ZN39_INTERNAL_de10b9f3_4_k_cu_572d4e2b_31034cute1_E,(_ZN39_INTERNAL_de10b9f3_4_k_cu_572d4e2b_31034cuda3std3__45__cpo6cbeginE - _ZN39_INTERNAL_de10b9f3_4_k_cu_572d4e2b_31034cute1_E)
_ZN39_INTERNAL_de10b9f3_4_k_cu_572d4e2b_31034cute1_E:
	.zero		1
	.type		_ZN39_INTERNAL_de10b9f3_4_k_cu_572d4e2b_31034cuda3std3__45__cpo6cbeginE,@object
	.size		_ZN39_INTERNAL_de10b9f3_4_k_cu_572d4e2b_31034cuda3std3__45__cpo6cbeginE,(_ZN39_INTERNAL_de10b9f3_4_k_cu_572d4e2b_31034cuda3std3__48in_placeE - _ZN39_INTERNAL_de10b9f3_4_k_cu_572d4e2b_31034cuda3std3__45__cpo6cbeginE)
_ZN39_INTERNAL_de10b9f3_4_k_cu_572d4e2b_31034cuda3std3__45__cpo6cbeginE:
	.zero		1
	.type		_ZN39_INTERNAL_de10b9f3_4_k_cu_572d4e2b_31034cuda3std3__48in_placeE,@object
	.size		_ZN39_INTERNAL_de10b9f3_4_k_cu_572d4e2b_31034cuda3std3__48in_placeE,(_ZN39_INTERNAL_de10b9f3_4_k_cu_572d4e2b_31034cuda3std6ranges3__45__cpo9iter_moveE - _ZN39_INTERNAL_de10b9f3_4_k_cu_572d4e2b_31034cuda3std3__48in_placeE)
_ZN39_INTERNAL_de10b9f3_4_k_cu_572d4e2b_31034cuda3std3__48in_placeE:
	.zero		1
	.type		_ZN39_INTERNAL_de10b9f3_4_k_cu_572d4e2b_31034cuda3std6ranges3__45__cpo9iter_moveE,@object
	.size		_ZN39_INTERNAL_de10b9f3_4_k_cu_572d4e2b_31034cuda3std6ranges3__45__cpo9iter_moveE,(_ZN39_INTERNAL_de10b9f3_4_k_cu_572d4e2b_31034cuda3std3__45__cpo5beginE - _ZN39_INTERNAL_de10b9f3_4_k_cu_572d4e2b_31034cuda3std6ranges3__45__cpo9iter_moveE)
_ZN39_INTERNAL_de10b9f3_4_k_cu_572d4e2b_31034cuda3std6ranges3__45__cpo9iter_moveE:
	.zero		1
	.type		_ZN39_INTERNAL_de10b9f3_4_k_cu_572d4e2b_31034cuda3std3__45__cpo5beginE,@object
	.size		_ZN39_INTERNAL_de10b9f3_4_k_cu_572d4e2b_31034cuda3std3__45__cpo5beginE,(_ZN39_INTERNAL_de10b9f3_4_k_cu_572d4e2b_31034cuda3std3__441_GLOBAL__N__de10b9f3_4_k_cu_572d4e2b_31036ignoreE - _ZN39_INTERNAL_de10b9f3_4_k_cu_572d4e2b_31034cuda3std3__45__cpo5beginE)
_ZN39_INTERNAL_de10b9f3_4_k_cu_572d4e2b_31034cuda3std3__45__cpo5beginE:
	.zero		1
	.type		_ZN39_INTERNAL_de10b9f3_4_k_cu_572d4e2b_31034cuda3std3__441_GLOBAL__N__de10b9f3_4_k_cu_572d4e2b_31036ignoreE,@object
	.size		_ZN39_INTERNAL_de10b9f3_4_k_cu_572d4e2b_31034cuda3std3__441_GLOBAL__N__de10b9f3_4_k_cu_572d4e2b_31036ignoreE,(_ZN39_INTERNAL_de10b9f3_4_k_cu_572d4e2b_31034cute7productE - _ZN39_INTERNAL_de10b9f3_4_k_cu_572d4e2b_31034cuda3std3__441_GLOBAL__N__de10b9f3_4_k_cu_572d4e2b_31036ignoreE)
_ZN39_INTERNAL_de10b9f3_4_k_cu_572d4e2b_31034cuda3std3__441_GLOBAL__N__de10b9f3_4_k_cu_572d4e2b_31036ignoreE:
	.zero		1
	.type		_ZN39_INTERNAL_de10b9f3_4_k_cu_572d4e2b_31034cute7productE,@object
	.size		_ZN39_INTERNAL_de10b9f3_4_k_cu_572d4e2b_31034cute7productE,(_ZN39_INTERNAL_de10b9f3_4_k_cu_572d4e2b_31034cuda3std3__45__cpo3endE - _ZN39_INTERNAL_de10b9f3_4_k_cu_572d4e2b_31034cute7productE)
_ZN39_INTERNAL_de10b9f3_4_k_cu_572d4e2b_31034cute7productE:
	.zero		1
	.type		_ZN39_INTERNAL_de10b9f3_4_k_cu_572d4e2b_31034cuda3std3__45__cpo3endE,@object
	.size		_ZN39_INTERNAL_de10b9f3_4_k_cu_572d4e2b_31034cuda3std3__45__cpo3endE,(_ZN39_INTERNAL_de10b9f3_4_k_cu_572d4e2b_31034cuda3std3__419piecewise_constructE - _ZN39_INTERNAL_de10b9f3_4_k_cu_572d4e2b_31034cuda3std3__45__cpo3endE)
_ZN39_INTERNAL_de10b9f3_4_k_cu_572d4e2b_31034cuda3std3__45__cpo3endE:
	.zero		1
	.type		_ZN39_INTERNAL_de10b9f3_4_k_cu_572d4e2b_31034cuda3std3__419piecewise_constructE,@object
	.size		_ZN39_INTERNAL_de10b9f3_4_k_cu_572d4e2b_31034cuda3std3__419piecewise_constructE,(_ZN39_INTERNAL_de10b9f3_4_k_cu_572d4e2b_31034cuda3std3__45__cpo4cendE - _ZN39_INTERNAL_de10b9f3_4_k_cu_572d4e2b_31034cuda3std3__419piecewise_constructE)
_ZN39_INTERNAL_de10b9f3_4_k_cu_572d4e2b_31034cuda3std3__419piecewise_constructE:
	.zero		1
	.type		_ZN39_INTERNAL_de10b9f3_4_k_cu_572d4e2b_31034cuda3std3__45__cpo4cendE,@object
	.size		_ZN39_INTERNAL_de10b9f3_4_k_cu_572d4e2b_31034cuda3std3__45__cpo4cendE,(_ZN39_INTERNAL_de10b9f3_4_k_cu_572d4e2b_31034cuda3std6ranges3__45__cpo4swapE - _ZN39_INTERNAL_de10b9f3_4_k_cu_572d4e2b_31034cuda3std3__45__cpo4cendE)
_ZN39_INTERNAL_de10b9f3_4_k_cu_572d4e2b_31034cuda3std3__45__cpo4cendE:
	.zero		1
	.type		_ZN39_INTERNAL_de10b9f3_4_k_cu_572d4e2b_31034cuda3std6ranges3__45__cpo4swapE,@object
	.size		_ZN39_INTERNAL_de10b9f3_4_k_cu_572d4e2b_31034cuda3std6ranges3__45__cpo4swapE,(.L_8 - _ZN39_INTERNAL_de10b9f3_4_k_cu_572d4e2b_31034cuda3std6ranges3__45__cpo4swapE)
_ZN39_INTERNAL_de10b9f3_4_k_cu_572d4e2b_31034cuda3std6ranges3__45__cpo4swapE:
	.zero		1
.L_8:


//--------------------- .nv.constant0._ZN7cutlass13device_kernelINS_4gemm6kernel13GemmUniversalIN4cute5tupleIJiiiiEEENS1_10collective13CollectiveMmaINS1_34MainloopSm90TmaGmmaWarpSpecializedILi5ENS5_IJNS4_1CILi1EEESB_SB_EEENS1_35KernelTmaWarpSpecializedCooperativeEEENS5_IJNSA_ILi256EEENSA_ILi64EEENSA_ILi32EEEEEENS_10bfloat16_tENS5_IJlSB_lEEESJ_SK_NS4_8TiledMMAINS4_8MMA_AtomIJNS4_4SM904GMMA27MMA_64x64x16_F32BF16BF16_SSILNSO_5MajorE0ELSQ_0ELNSO_7ScaleInE1ELSR_1EEEEEENS4_6LayoutINS5_IJNSA_ILi2EEESB_SB_EEENS5_IJSB_NSA_ILi0EEESX_EEEEENS5_IJNS4_10UnderscoreES10_S10_EEEEENS4_13SM90_TMA_LOADENS4_14ComposedLayoutINS4_7SwizzleILi2ELi4ELi3EEENS4_18smem_ptr_flag_bitsILi16EEENSU_INS5_IJNSA_ILi8EEESH_EEENS5_IJSH_SB_EEEEEEEvNS4_8identityES13_S1D_vS1E_EENS_8epilogue10collective6detail29Sm90TmaWarpSpecializedAdapterINS1H_15DefaultEpilogueISJ_SK_SK_NS1G_6thread17LinearCombinationISJ_Li1EffLNS1L_9ScaleType4KindE0ELNS_15FloatRoundStyleE2ESJ_EENS1_15EpilogueDefaultEEEEEvvEEEEvNT_6ParamsE --------------------------
	.section	.nv.constant0._ZN7cutlass13device_kernelINS_4gemm6kernel13GemmUniversalIN4cute5tupleIJiiiiEEENS1_10collective13CollectiveMmaINS1_34MainloopSm90TmaGmmaWarpSpecializedILi5ENS5_IJNS4_1CILi1EEESB_SB_EEENS1_35KernelTmaWarpSpecializedCooperativeEEENS5_IJNSA_ILi256EEENSA_ILi64EEENSA_ILi32EEEEEENS_10bfloat16_tENS5_IJlSB_lEEESJ_SK_NS4_8TiledMMAINS4_8MMA_AtomIJNS4_4SM904GMMA27MMA_64x64x16_F32BF16BF16_SSILNSO_5MajorE0ELSQ_0ELNSO_7ScaleInE1ELSR_1EEEEEENS4_6LayoutINS5_IJNSA_ILi2EEESB_SB_EEENS5_IJSB_NSA_ILi0EEESX_EEEEENS5_IJNS4_10UnderscoreES10_S10_EEEEENS4_13SM90_TMA_LOADENS4_14ComposedLayoutINS4_7SwizzleILi2ELi4ELi3EEENS4_18smem_ptr_flag_bitsILi16EEENSU_INS5_IJNSA_ILi8EEESH_EEENS5_IJSH_SB_EEEEEEEvNS4_8identityES13_S1D_vS1E_EENS_8epilogue10collective6detail29Sm90TmaWarpSpecializedAdapterINS1H_15DefaultEpilogueISJ_SK_SK_NS1G_6thread17LinearCombinationISJ_Li1EffLNS1L_9ScaleType4KindE0ELNS_15FloatRoundStyleE2ESJ_EENS1_15EpilogueDefaultEEEEEvvEEEEvNT_6ParamsE,"a",@progbits
	.sectionflags	@""
	.align	4
.nv.constant0._ZN7cutlass13device_kernelINS_4gemm6kernel13GemmUniversalIN4cute5tupleIJiiiiEEENS1_10collective13CollectiveMmaINS1_34MainloopSm90TmaGmmaWarpSpecializedILi5ENS5_IJNS4_1CILi1EEESB_SB_EEENS1_35KernelTmaWarpSpecializedCooperativeEEENS5_IJNSA_ILi256EEENSA_ILi64EEENSA_ILi32EEEEEENS_10bfloat16_tENS5_IJlSB_lEEESJ_SK_NS4_8TiledMMAINS4_8MMA_AtomIJNS4_4SM904GMMA27MMA_64x64x16_F32BF16BF16_SSILNSO_5MajorE0ELSQ_0ELNSO_7ScaleInE1ELSR_1EEEEEENS4_6LayoutINS5_IJNSA_ILi2EEESB_SB_EEENS5_IJSB_NSA_ILi0EEESX_EEEEENS5_IJNS4_10UnderscoreES10_S10_EEEEENS4_13SM90_TMA_LOADENS4_14ComposedLayoutINS4_7SwizzleILi2ELi4ELi3EEENS4_18smem_ptr_flag_bitsILi16EEENSU_INS5_IJNSA_ILi8EEESH_EEENS5_IJSH_SB_EEEEEEEvNS4_8identityES13_S1D_vS1E_EENS_8epilogue10collective6detail29Sm90TmaWarpSpecializedAdapterINS1H_15DefaultEpilogueISJ_SK_SK_NS1G_6thread17LinearCombinationISJ_Li1EffLNS1L_9ScaleType4KindE0ELNS_15FloatRoundStyleE2ESJ_EENS1_15EpilogueDefaultEEEEEvvEEEEvNT_6ParamsE:
	.zero		1664


//--------------------- SYMBOLS --------------------------

	.type		.nv.reservedSmem.offset0,@object
	.size		.nv.reservedSmem.offset0,0x4
	.type		__assertfail,@function
